//
// Generated by NVIDIA NVVM Compiler
//
// Compiler Build ID: CL-36424714
// Cuda compilation tools, release 13.0, V13.0.88
// Based on NVVM 20.0.0
//

.version 9.0
.target sm_100
.address_size 64

	// .globl	_Z14mat_sum_by_rowPfS_i

.visible .entry _Z14mat_sum_by_rowPfS_i(
	.param .u64 .ptr .align 1 _Z14mat_sum_by_rowPfS_i_param_0,
	.param .u64 .ptr .align 1 _Z14mat_sum_by_rowPfS_i_param_1,
	.param .u32 _Z14mat_sum_by_rowPfS_i_param_2
)
{
	.reg .pred 	%p<10>;
	.reg .b32 	%r<105>;
	.reg .b32 	%f<83>;
	.reg .b64 	%rd<69>;

	ld.param.u64 	%rd6, [_Z14mat_sum_by_rowPfS_i_param_0];
	ld.param.u64 	%rd7, [_Z14mat_sum_by_rowPfS_i_param_1];
	ld.param.u32 	%r65, [_Z14mat_sum_by_rowPfS_i_param_2];
	cvta.to.global.u64 	%rd1, %rd7;
	mov.u32 	%r1, %tid.x;
	setp.lt.s32 	%p1, %r65, 1;
	mov.f32 	%f82, 0f00000000;
	@%p1 bra 	$L__BB0_13;
	add.s32 	%r67, %r65, -1;
	and.b32  	%r2, %r65, 15;
	setp.lt.u32 	%p2, %r67, 15;
	mov.f32 	%f82, 0f00000000;
	mov.b32 	%r102, 0;
	@%p2 bra 	$L__BB0_4;
	and.b32  	%r102, %r65, 2147483632;
	neg.s32 	%r100, %r102;
	add.s32 	%r99, %r1, %r65;
	shl.b32 	%r6, %r65, 4;
	shl.b32 	%r68, %r65, 1;
	add.s32 	%r98, %r1, %r68;
	mad.lo.s32 	%r97, %r65, 3, %r1;
	shl.b32 	%r69, %r65, 2;
	add.s32 	%r96, %r1, %r69;
	mad.lo.s32 	%r95, %r65, 5, %r1;
	mad.lo.s32 	%r94, %r65, 6, %r1;
	mad.lo.s32 	%r93, %r65, 7, %r1;
	shl.b32 	%r70, %r65, 3;
	add.s32 	%r92, %r1, %r70;
	mad.lo.s32 	%r91, %r65, 9, %r1;
	mad.lo.s32 	%r90, %r65, 10, %r1;
	mad.lo.s32 	%r89, %r65, 11, %r1;
	mad.lo.s32 	%r88, %r65, 12, %r1;
	mad.lo.s32 	%r87, %r65, 13, %r1;
	mad.lo.s32 	%r86, %r65, 14, %r1;
	mad.lo.s32 	%r85, %r65, 15, %r1;
	mov.f32 	%f82, 0f00000000;
	mov.u32 	%r84, %r1;
$L__BB0_3:
	.pragma "nounroll";
	mul.wide.u32 	%rd8, %r84, 4;
	add.s64 	%rd9, %rd1, %rd8;
	ld.global.f32 	%f18, [%rd9];
	add.f32 	%f19, %f82, %f18;
	mul.wide.u32 	%rd10, %r99, 4;
	add.s64 	%rd11, %rd1, %rd10;
	ld.global.f32 	%f20, [%rd11];
	add.f32 	%f21, %f19, %f20;
	mul.wide.u32 	%rd12, %r98, 4;
	add.s64 	%rd13, %rd1, %rd12;
	ld.global.f32 	%f22, [%rd13];
	add.f32 	%f23, %f21, %f22;
	mul.wide.u32 	%rd14, %r97, 4;
	add.s64 	%rd15, %rd1, %rd14;
	ld.global.f32 	%f24, [%rd15];
	add.f32 	%f25, %f23, %f24;
	mul.wide.u32 	%rd16, %r96, 4;
	add.s64 	%rd17, %rd1, %rd16;
	ld.global.f32 	%f26, [%rd17];
	add.f32 	%f27, %f25, %f26;
	mul.wide.u32 	%rd18, %r95, 4;
	add.s64 	%rd19, %rd1, %rd18;
	ld.global.f32 	%f28, [%rd19];
	add.f32 	%f29, %f27, %f28;
	mul.wide.u32 	%rd20, %r94, 4;
	add.s64 	%rd21, %rd1, %rd20;
	ld.global.f32 	%f30, [%rd21];
	add.f32 	%f31, %f29, %f30;
	mul.wide.u32 	%rd22, %r93, 4;
	add.s64 	%rd23, %rd1, %rd22;
	ld.global.f32 	%f32, [%rd23];
	add.f32 	%f33, %f31, %f32;
	mul.wide.u32 	%rd24, %r92, 4;
	add.s64 	%rd25, %rd1, %rd24;
	ld.global.f32 	%f34, [%rd25];
	add.f32 	%f35, %f33, %f34;
	mul.wide.u32 	%rd26, %r91, 4;
	add.s64 	%rd27, %rd1, %rd26;
	ld.global.f32 	%f36, [%rd27];
	add.f32 	%f37, %f35, %f36;
	mul.wide.u32 	%rd28, %r90, 4;
	add.s64 	%rd29, %rd1, %rd28;
	ld.global.f32 	%f38, [%rd29];
	add.f32 	%f39, %f37, %f38;
	mul.wide.u32 	%rd30, %r89, 4;
	add.s64 	%rd31, %rd1, %rd30;
	ld.global.f32 	%f40, [%rd31];
	add.f32 	%f41, %f39, %f40;
	mul.wide.u32 	%rd32, %r88, 4;
	add.s64 	%rd33, %rd1, %rd32;
	ld.global.f32 	%f42, [%rd33];
	add.f32 	%f43, %f41, %f42;
	mul.wide.u32 	%rd34, %r87, 4;
	add.s64 	%rd35, %rd1, %rd34;
	ld.global.f32 	%f44, [%rd35];
	add.f32 	%f45, %f43, %f44;
	mul.wide.u32 	%rd36, %r86, 4;
	add.s64 	%rd37, %rd1, %rd36;
	ld.global.f32 	%f46, [%rd37];
	add.f32 	%f47, %f45, %f46;
	mul.wide.u32 	%rd38, %r85, 4;
	add.s64 	%rd39, %rd1, %rd38;
	ld.global.f32 	%f48, [%rd39];
	add.f32 	%f82, %f47, %f48;
	add.s32 	%r100, %r100, 16;
	add.s32 	%r99, %r99, %r6;
	add.s32 	%r98, %r98, %r6;
	add.s32 	%r97, %r97, %r6;
	add.s32 	%r96, %r96, %r6;
	add.s32 	%r95, %r95, %r6;
	add.s32 	%r94, %r94, %r6;
	add.s32 	%r93, %r93, %r6;
	add.s32 	%r92, %r92, %r6;
	add.s32 	%r91, %r91, %r6;
	add.s32 	%r90, %r90, %r6;
	add.s32 	%r89, %r89, %r6;
	add.s32 	%r88, %r88, %r6;
	add.s32 	%r87, %r87, %r6;
	add.s32 	%r86, %r86, %r6;
	add.s32 	%r85, %r85, %r6;
	add.s32 	%r84, %r84, %r6;
	setp.ne.s32 	%p3, %r100, 0;
	@%p3 bra 	$L__BB0_3;
$L__BB0_4:
	setp.eq.s32 	%p4, %r2, 0;
	@%p4 bra 	$L__BB0_13;
	and.b32  	%r56, %r65, 7;
	setp.lt.u32 	%p5, %r2, 8;
	@%p5 bra 	$L__BB0_7;
	mad.lo.s32 	%r71, %r102, %r65, %r1;
	mul.wide.u32 	%rd40, %r71, 4;
	add.s64 	%rd41, %rd1, %rd40;
	ld.global.f32 	%f50, [%rd41];
	add.f32 	%f51, %f82, %f50;
	add.s32 	%r72, %r71, %r65;
	mul.wide.u32 	%rd42, %r72, 4;
	add.s64 	%rd43, %rd1, %rd42;
	ld.global.f32 	%f52, [%rd43];
	add.f32 	%f53, %f51, %f52;
	add.s32 	%r73, %r72, %r65;
	mul.wide.u32 	%rd44, %r73, 4;
	add.s64 	%rd45, %rd1, %rd44;
	ld.global.f32 	%f54, [%rd45];
	add.f32 	%f55, %f53, %f54;
	add.s32 	%r74, %r73, %r65;
	mul.wide.u32 	%rd46, %r74, 4;
	add.s64 	%rd47, %rd1, %rd46;
	ld.global.f32 	%f56, [%rd47];
	add.f32 	%f57, %f55, %f56;
	add.s32 	%r75, %r74, %r65;
	mul.wide.u32 	%rd48, %r75, 4;
	add.s64 	%rd49, %rd1, %rd48;
	ld.global.f32 	%f58, [%rd49];
	add.f32 	%f59, %f57, %f58;
	add.s32 	%r76, %r75, %r65;
	mul.wide.u32 	%rd50, %r76, 4;
	add.s64 	%rd51, %rd1, %rd50;
	ld.global.f32 	%f60, [%rd51];
	add.f32 	%f61, %f59, %f60;
	add.s32 	%r77, %r76, %r65;
	mul.wide.u32 	%rd52, %r77, 4;
	add.s64 	%rd53, %rd1, %rd52;
	ld.global.f32 	%f62, [%rd53];
	add.f32 	%f63, %f61, %f62;
	add.s32 	%r78, %r77, %r65;
	mul.wide.u32 	%rd54, %r78, 4;
	add.s64 	%rd55, %rd1, %rd54;
	ld.global.f32 	%f64, [%rd55];
	add.f32 	%f82, %f63, %f64;
	add.s32 	%r102, %r102, 8;
$L__BB0_7:
	setp.eq.s32 	%p6, %r56, 0;
	@%p6 bra 	$L__BB0_13;
	and.b32  	%r59, %r65, 3;
	setp.lt.u32 	%p7, %r56, 4;
	@%p7 bra 	$L__BB0_10;
	mad.lo.s32 	%r79, %r102, %r65, %r1;
	mul.wide.u32 	%rd56, %r79, 4;
	add.s64 	%rd57, %rd1, %rd56;
	ld.global.f32 	%f66, [%rd57];
	add.f32 	%f67, %f82, %f66;
	add.s32 	%r80, %r79, %r65;
	mul.wide.u32 	%rd58, %r80, 4;
	add.s64 	%rd59, %rd1, %rd58;
	ld.global.f32 	%f68, [%rd59];
	add.f32 	%f69, %f67, %f68;
	add.s32 	%r81, %r80, %r65;
	mul.wide.u32 	%rd60, %r81, 4;
	add.s64 	%rd61, %rd1, %rd60;
	ld.global.f32 	%f70, [%rd61];
	add.f32 	%f71, %f69, %f70;
	add.s32 	%r82, %r81, %r65;
	mul.wide.u32 	%rd62, %r82, 4;
	add.s64 	%rd63, %rd1, %rd62;
	ld.global.f32 	%f72, [%rd63];
	add.f32 	%f82, %f71, %f72;
	add.s32 	%r102, %r102, 4;
$L__BB0_10:
	setp.eq.s32 	%p8, %r59, 0;
	@%p8 bra 	$L__BB0_13;
	mad.lo.s32 	%r83, %r102, %r65, %r1;
	mul.wide.u32 	%rd64, %r83, 4;
	add.s64 	%rd68, %rd1, %rd64;
	mul.wide.u32 	%rd3, %r65, 4;
	neg.s32 	%r104, %r59;
$L__BB0_12:
	.pragma "nounroll";
	ld.global.f32 	%f73, [%rd68];
	add.f32 	%f82, %f82, %f73;
	add.s64 	%rd68, %rd68, %rd3;
	add.s32 	%r104, %r104, 1;
	setp.ne.s32 	%p9, %r104, 0;
	@%p9 bra 	$L__BB0_12;
$L__BB0_13:
	cvta.to.global.u64 	%rd65, %rd6;
	mul.wide.u32 	%rd66, %r1, 4;
	add.s64 	%rd67, %rd65, %rd66;
	st.global.f32 	[%rd67], %f82;
	ret;

}
	// .globl	_Z17mat_sum_by_columnPfS_i
.visible .entry _Z17mat_sum_by_columnPfS_i(
	.param .u64 .ptr .align 1 _Z17mat_sum_by_columnPfS_i_param_0,
	.param .u64 .ptr .align 1 _Z17mat_sum_by_columnPfS_i_param_1,
	.param .u32 _Z17mat_sum_by_columnPfS_i_param_2
)
{
	.reg .pred 	%p<10>;
	.reg .b32 	%r<28>;
	.reg .b32 	%f<83>;
	.reg .b64 	%rd<32>;

	ld.param.u64 	%rd8, [_Z17mat_sum_by_columnPfS_i_param_0];
	ld.param.u64 	%rd9, [_Z17mat_sum_by_columnPfS_i_param_1];
	ld.param.u32 	%r18, [_Z17mat_sum_by_columnPfS_i_param_2];
	cvta.to.global.u64 	%rd1, %rd9;
	mov.u32 	%r1, %tid.x;
	setp.lt.s32 	%p1, %r18, 1;
	mov.f32 	%f82, 0f00000000;
	@%p1 bra 	$L__BB1_13;
	mul.lo.s32 	%r2, %r18, %r1;
	and.b32  	%r3, %r18, 15;
	setp.lt.u32 	%p2, %r18, 16;
	mov.f32 	%f82, 0f00000000;
	mov.b32 	%r25, 0;
	@%p2 bra 	$L__BB1_4;
	and.b32  	%r25, %r18, 2147483632;
	neg.s32 	%r23, %r25;
	mul.wide.u32 	%rd10, %r2, 4;
	add.s64 	%rd11, %rd10, %rd1;
	add.s64 	%rd30, %rd11, 32;
	mov.f32 	%f82, 0f00000000;
$L__BB1_3:
	.pragma "nounroll";
	ld.global.f32 	%f18, [%rd30+-32];
	add.f32 	%f19, %f82, %f18;
	ld.global.f32 	%f20, [%rd30+-28];
	add.f32 	%f21, %f19, %f20;
	ld.global.f32 	%f22, [%rd30+-24];
	add.f32 	%f23, %f21, %f22;
	ld.global.f32 	%f24, [%rd30+-20];
	add.f32 	%f25, %f23, %f24;
	ld.global.f32 	%f26, [%rd30+-16];
	add.f32 	%f27, %f25, %f26;
	ld.global.f32 	%f28, [%rd30+-12];
	add.f32 	%f29, %f27, %f28;
	ld.global.f32 	%f30, [%rd30+-8];
	add.f32 	%f31, %f29, %f30;
	ld.global.f32 	%f32, [%rd30+-4];
	add.f32 	%f33, %f31, %f32;
	ld.global.f32 	%f34, [%rd30];
	add.f32 	%f35, %f33, %f34;
	ld.global.f32 	%f36, [%rd30+4];
	add.f32 	%f37, %f35, %f36;
	ld.global.f32 	%f38, [%rd30+8];
	add.f32 	%f39, %f37, %f38;
	ld.global.f32 	%f40, [%rd30+12];
	add.f32 	%f41, %f39, %f40;
	ld.global.f32 	%f42, [%rd30+16];
	add.f32 	%f43, %f41, %f42;
	ld.global.f32 	%f44, [%rd30+20];
	add.f32 	%f45, %f43, %f44;
	ld.global.f32 	%f46, [%rd30+24];
	add.f32 	%f47, %f45, %f46;
	ld.global.f32 	%f48, [%rd30+28];
	add.f32 	%f82, %f47, %f48;
	add.s32 	%r23, %r23, 16;
	add.s64 	%rd30, %rd30, 64;
	setp.ne.s32 	%p3, %r23, 0;
	@%p3 bra 	$L__BB1_3;
$L__BB1_4:
	setp.eq.s32 	%p4, %r3, 0;
	@%p4 bra 	$L__BB1_13;
	and.b32  	%r9, %r18, 7;
	setp.lt.u32 	%p5, %r3, 8;
	@%p5 bra 	$L__BB1_7;
	add.s32 	%r20, %r25, %r2;
	mul.wide.u32 	%rd12, %r20, 4;
	add.s64 	%rd13, %rd1, %rd12;
	ld.global.f32 	%f50, [%rd13];
	add.f32 	%f51, %f82, %f50;
	cvt.u64.u32 	%rd14, %r2;
	cvt.u64.u32 	%rd15, %r25;
	add.s64 	%rd16, %rd15, %rd14;
	shl.b64 	%rd17, %rd16, 2;
	add.s64 	%rd18, %rd1, %rd17;
	ld.global.f32 	%f52, [%rd18+4];
	add.f32 	%f53, %f51, %f52;
	ld.global.f32 	%f54, [%rd18+8];
	add.f32 	%f55, %f53, %f54;
	ld.global.f32 	%f56, [%rd18+12];
	add.f32 	%f57, %f55, %f56;
	ld.global.f32 	%f58, [%rd18+16];
	add.f32 	%f59, %f57, %f58;
	ld.global.f32 	%f60, [%rd18+20];
	add.f32 	%f61, %f59, %f60;
	ld.global.f32 	%f62, [%rd18+24];
	add.f32 	%f63, %f61, %f62;
	ld.global.f32 	%f64, [%rd18+28];
	add.f32 	%f82, %f63, %f64;
	add.s32 	%r25, %r25, 8;
$L__BB1_7:
	setp.eq.s32 	%p6, %r9, 0;
	@%p6 bra 	$L__BB1_13;
	and.b32  	%r12, %r18, 3;
	setp.lt.u32 	%p7, %r9, 4;
	@%p7 bra 	$L__BB1_10;
	add.s32 	%r21, %r25, %r2;
	mul.wide.u32 	%rd19, %r21, 4;
	add.s64 	%rd20, %rd1, %rd19;
	ld.global.f32 	%f66, [%rd20];
	add.f32 	%f67, %f82, %f66;
	cvt.u64.u32 	%rd21, %r2;
	cvt.u64.u32 	%rd22, %r25;
	add.s64 	%rd23, %rd22, %rd21;
	shl.b64 	%rd24, %rd23, 2;
	add.s64 	%rd25, %rd1, %rd24;
	ld.global.f32 	%f68, [%rd25+4];
	add.f32 	%f69, %f67, %f68;
	ld.global.f32 	%f70, [%rd25+8];
	add.f32 	%f71, %f69, %f70;
	ld.global.f32 	%f72, [%rd25+12];
	add.f32 	%f82, %f71, %f72;
	add.s32 	%r25, %r25, 4;
$L__BB1_10:
	setp.eq.s32 	%p8, %r12, 0;
	@%p8 bra 	$L__BB1_13;
	add.s32 	%r22, %r25, %r2;
	mul.wide.u32 	%rd26, %r22, 4;
	add.s64 	%rd31, %rd1, %rd26;
	neg.s32 	%r27, %r12;
$L__BB1_12:
	.pragma "nounroll";
	ld.global.f32 	%f73, [%rd31];
	add.f32 	%f82, %f82, %f73;
	add.s64 	%rd31, %rd31, 4;
	add.s32 	%r27, %r27, 1;
	setp.ne.s32 	%p9, %r27, 0;
	@%p9 bra 	$L__BB1_12;
$L__BB1_13:
	cvta.to.global.u64 	%rd27, %rd8;
	mul.wide.u32 	%rd28, %r1, 4;
	add.s64 	%rd29, %rd27, %rd28;
	st.global.f32 	[%rd29], %f82;
	ret;

}
	// .globl	_Z16filter_1d_kernelPfS_S_i
.visible .entry _Z16filter_1d_kernelPfS_S_i(
	.param .u64 .ptr .align 1 _Z16filter_1d_kernelPfS_S_i_param_0,
	.param .u64 .ptr .align 1 _Z16filter_1d_kernelPfS_S_i_param_1,
	.param .u64 .ptr .align 1 _Z16filter_1d_kernelPfS_S_i_param_2,
	.param .u32 _Z16filter_1d_kernelPfS_S_i_param_3
)
{
	.reg .pred 	%p<10>;
	.reg .b32 	%r<31>;
	.reg .b32 	%f<100>;
	.reg .b64 	%rd<46>;

	ld.param.u64 	%rd17, [_Z16filter_1d_kernelPfS_S_i_param_0];
	ld.param.u64 	%rd18, [_Z16filter_1d_kernelPfS_S_i_param_1];
	ld.param.u64 	%rd19, [_Z16filter_1d_kernelPfS_S_i_param_2];
	ld.param.u32 	%r16, [_Z16filter_1d_kernelPfS_S_i_param_3];
	cvta.to.global.u64 	%rd1, %rd19;
	cvta.to.global.u64 	%rd2, %rd18;
	cvta.to.global.u64 	%rd20, %rd17;
	mov.u32 	%r17, %tid.x;
	cvt.u64.u32 	%rd3, %r17;
	mul.wide.u32 	%rd21, %r17, 4;
	add.s64 	%rd4, %rd20, %rd21;
	mov.b32 	%r18, 0;
	st.global.u32 	[%rd4], %r18;
	setp.lt.s32 	%p1, %r16, 1;
	@%p1 bra 	$L__BB2_13;
	and.b32  	%r1, %r16, 15;
	setp.lt.u32 	%p2, %r16, 16;
	mov.b32 	%r28, 0;
	mov.f32 	%f96, 0f00000000;
	@%p2 bra 	$L__BB2_4;
	and.b32  	%r28, %r16, 2147483632;
	neg.s32 	%r26, %r28;
	shl.b64 	%rd22, %rd3, 2;
	add.s64 	%rd23, %rd22, %rd2;
	add.s64 	%rd43, %rd23, 32;
	add.s64 	%rd42, %rd1, 32;
	mov.f32 	%f96, 0f00000000;
$L__BB2_3:
	.pragma "nounroll";
	ld.global.f32 	%f12, [%rd43+-32];
	ld.global.f32 	%f13, [%rd42+-32];
	fma.rn.f32 	%f14, %f12, %f13, %f96;
	st.global.f32 	[%rd4], %f14;
	ld.global.f32 	%f15, [%rd43+-28];
	ld.global.f32 	%f16, [%rd42+-28];
	fma.rn.f32 	%f17, %f15, %f16, %f14;
	st.global.f32 	[%rd4], %f17;
	ld.global.f32 	%f18, [%rd43+-24];
	ld.global.f32 	%f19, [%rd42+-24];
	fma.rn.f32 	%f20, %f18, %f19, %f17;
	st.global.f32 	[%rd4], %f20;
	ld.global.f32 	%f21, [%rd43+-20];
	ld.global.f32 	%f22, [%rd42+-20];
	fma.rn.f32 	%f23, %f21, %f22, %f20;
	st.global.f32 	[%rd4], %f23;
	ld.global.f32 	%f24, [%rd43+-16];
	ld.global.f32 	%f25, [%rd42+-16];
	fma.rn.f32 	%f26, %f24, %f25, %f23;
	st.global.f32 	[%rd4], %f26;
	ld.global.f32 	%f27, [%rd43+-12];
	ld.global.f32 	%f28, [%rd42+-12];
	fma.rn.f32 	%f29, %f27, %f28, %f26;
	st.global.f32 	[%rd4], %f29;
	ld.global.f32 	%f30, [%rd43+-8];
	ld.global.f32 	%f31, [%rd42+-8];
	fma.rn.f32 	%f32, %f30, %f31, %f29;
	st.global.f32 	[%rd4], %f32;
	ld.global.f32 	%f33, [%rd43+-4];
	ld.global.f32 	%f34, [%rd42+-4];
	fma.rn.f32 	%f35, %f33, %f34, %f32;
	st.global.f32 	[%rd4], %f35;
	ld.global.f32 	%f36, [%rd43];
	ld.global.f32 	%f37, [%rd42];
	fma.rn.f32 	%f38, %f36, %f37, %f35;
	st.global.f32 	[%rd4], %f38;
	ld.global.f32 	%f39, [%rd43+4];
	ld.global.f32 	%f40, [%rd42+4];
	fma.rn.f32 	%f41, %f39, %f40, %f38;
	st.global.f32 	[%rd4], %f41;
	ld.global.f32 	%f42, [%rd43+8];
	ld.global.f32 	%f43, [%rd42+8];
	fma.rn.f32 	%f44, %f42, %f43, %f41;
	st.global.f32 	[%rd4], %f44;
	ld.global.f32 	%f45, [%rd43+12];
	ld.global.f32 	%f46, [%rd42+12];
	fma.rn.f32 	%f47, %f45, %f46, %f44;
	st.global.f32 	[%rd4], %f47;
	ld.global.f32 	%f48, [%rd43+16];
	ld.global.f32 	%f49, [%rd42+16];
	fma.rn.f32 	%f50, %f48, %f49, %f47;
	st.global.f32 	[%rd4], %f50;
	ld.global.f32 	%f51, [%rd43+20];
	ld.global.f32 	%f52, [%rd42+20];
	fma.rn.f32 	%f53, %f51, %f52, %f50;
	st.global.f32 	[%rd4], %f53;
	ld.global.f32 	%f54, [%rd43+24];
	ld.global.f32 	%f55, [%rd42+24];
	fma.rn.f32 	%f56, %f54, %f55, %f53;
	st.global.f32 	[%rd4], %f56;
	ld.global.f32 	%f57, [%rd43+28];
	ld.global.f32 	%f58, [%rd42+28];
	fma.rn.f32 	%f96, %f57, %f58, %f56;
	st.global.f32 	[%rd4], %f96;
	add.s32 	%r26, %r26, 16;
	add.s64 	%rd43, %rd43, 64;
	add.s64 	%rd42, %rd42, 64;
	setp.ne.s32 	%p3, %r26, 0;
	@%p3 bra 	$L__BB2_3;
$L__BB2_4:
	setp.eq.s32 	%p4, %r1, 0;
	@%p4 bra 	$L__BB2_13;
	and.b32  	%r7, %r16, 7;
	setp.lt.u32 	%p5, %r1, 8;
	@%p5 bra 	$L__BB2_7;
	cvt.u32.u64 	%r20, %rd3;
	add.s32 	%r21, %r28, %r20;
	mul.wide.u32 	%rd24, %r21, 4;
	add.s64 	%rd25, %rd2, %rd24;
	ld.global.f32 	%f59, [%rd25];
	cvt.u64.u32 	%rd26, %r28;
	mul.wide.u32 	%rd27, %r28, 4;
	add.s64 	%rd28, %rd1, %rd27;
	ld.global.f32 	%f60, [%rd28];
	fma.rn.f32 	%f61, %f59, %f60, %f96;
	st.global.f32 	[%rd4], %f61;
	add.s64 	%rd29, %rd26, %rd3;
	shl.b64 	%rd30, %rd29, 2;
	add.s64 	%rd31, %rd2, %rd30;
	ld.global.f32 	%f62, [%rd31+4];
	ld.global.f32 	%f63, [%rd28+4];
	fma.rn.f32 	%f64, %f62, %f63, %f61;
	st.global.f32 	[%rd4], %f64;
	ld.global.f32 	%f65, [%rd31+8];
	ld.global.f32 	%f66, [%rd28+8];
	fma.rn.f32 	%f67, %f65, %f66, %f64;
	st.global.f32 	[%rd4], %f67;
	ld.global.f32 	%f68, [%rd31+12];
	ld.global.f32 	%f69, [%rd28+12];
	fma.rn.f32 	%f70, %f68, %f69, %f67;
	st.global.f32 	[%rd4], %f70;
	ld.global.f32 	%f71, [%rd31+16];
	ld.global.f32 	%f72, [%rd28+16];
	fma.rn.f32 	%f73, %f71, %f72, %f70;
	st.global.f32 	[%rd4], %f73;
	ld.global.f32 	%f74, [%rd31+20];
	ld.global.f32 	%f75, [%rd28+20];
	fma.rn.f32 	%f76, %f74, %f75, %f73;
	st.global.f32 	[%rd4], %f76;
	ld.global.f32 	%f77, [%rd31+24];
	ld.global.f32 	%f78, [%rd28+24];
	fma.rn.f32 	%f79, %f77, %f78, %f76;
	st.global.f32 	[%rd4], %f79;
	ld.global.f32 	%f80, [%rd31+28];
	ld.global.f32 	%f81, [%rd28+28];
	fma.rn.f32 	%f96, %f80, %f81, %f79;
	st.global.f32 	[%rd4], %f96;
	add.s32 	%r28, %r28, 8;
$L__BB2_7:
	setp.eq.s32 	%p6, %r7, 0;
	@%p6 bra 	$L__BB2_13;
	and.b32  	%r10, %r16, 3;
	setp.lt.u32 	%p7, %r7, 4;
	@%p7 bra 	$L__BB2_10;
	cvt.u32.u64 	%r22, %rd3;
	add.s32 	%r23, %r28, %r22;
	mul.wide.u32 	%rd32, %r23, 4;
	add.s64 	%rd33, %rd2, %rd32;
	ld.global.f32 	%f82, [%rd33];
	cvt.u64.u32 	%rd34, %r28;
	mul.wide.u32 	%rd35, %r28, 4;
	add.s64 	%rd36, %rd1, %rd35;
	ld.global.f32 	%f83, [%rd36];
	fma.rn.f32 	%f84, %f82, %f83, %f96;
	st.global.f32 	[%rd4], %f84;
	add.s64 	%rd37, %rd34, %rd3;
	shl.b64 	%rd38, %rd37, 2;
	add.s64 	%rd39, %rd2, %rd38;
	ld.global.f32 	%f85, [%rd39+4];
	ld.global.f32 	%f86, [%rd36+4];
	fma.rn.f32 	%f87, %f85, %f86, %f84;
	st.global.f32 	[%rd4], %f87;
	ld.global.f32 	%f88, [%rd39+8];
	ld.global.f32 	%f89, [%rd36+8];
	fma.rn.f32 	%f90, %f88, %f89, %f87;
	st.global.f32 	[%rd4], %f90;
	ld.global.f32 	%f91, [%rd39+12];
	ld.global.f32 	%f92, [%rd36+12];
	fma.rn.f32 	%f96, %f91, %f92, %f90;
	st.global.f32 	[%rd4], %f96;
	add.s32 	%r28, %r28, 4;
$L__BB2_10:
	setp.eq.s32 	%p8, %r10, 0;
	@%p8 bra 	$L__BB2_13;
	cvt.u32.u64 	%r24, %rd3;
	mul.wide.u32 	%rd40, %r28, 4;
	add.s64 	%rd45, %rd1, %rd40;
	add.s32 	%r25, %r24, %r28;
	mul.wide.u32 	%rd41, %r25, 4;
	add.s64 	%rd44, %rd2, %rd41;
	neg.s32 	%r30, %r10;
$L__BB2_12:
	.pragma "nounroll";
	ld.global.f32 	%f93, [%rd44];
	ld.global.f32 	%f94, [%rd45];
	fma.rn.f32 	%f96, %f93, %f94, %f96;
	st.global.f32 	[%rd4], %f96;
	add.s64 	%rd45, %rd45, 4;
	add.s64 	%rd44, %rd44, 4;
	add.s32 	%r30, %r30, 1;
	setp.ne.s32 	%p9, %r30, 0;
	@%p9 bra 	$L__BB2_12;
$L__BB2_13:
	ret;

}
	// .globl	_Z16filter_2d_kernelPfS_S_iii
.visible .entry _Z16filter_2d_kernelPfS_S_iii(
	.param .u64 .ptr .align 1 _Z16filter_2d_kernelPfS_S_iii_param_0,
	.param .u64 .ptr .align 1 _Z16filter_2d_kernelPfS_S_iii_param_1,
	.param .u64 .ptr .align 1 _Z16filter_2d_kernelPfS_S_iii_param_2,
	.param .u32 _Z16filter_2d_kernelPfS_S_iii_param_3,
	.param .u32 _Z16filter_2d_kernelPfS_S_iii_param_4,
	.param .u32 _Z16filter_2d_kernelPfS_S_iii_param_5
)
{
	.reg .pred 	%p<10>;
	.reg .b32 	%r<40>;
	.reg .b32 	%f<112>;
	.reg .b64 	%rd<31>;

	ld.param.u64 	%rd10, [_Z16filter_2d_kernelPfS_S_iii_param_0];
	ld.param.u64 	%rd11, [_Z16filter_2d_kernelPfS_S_iii_param_1];
	ld.param.u64 	%rd12, [_Z16filter_2d_kernelPfS_S_iii_param_2];
	ld.param.u32 	%r25, [_Z16filter_2d_kernelPfS_S_iii_param_3];
	ld.param.u32 	%r26, [_Z16filter_2d_kernelPfS_S_iii_param_4];
	ld.param.u32 	%r27, [_Z16filter_2d_kernelPfS_S_iii_param_5];
	cvta.to.global.u64 	%rd1, %rd12;
	cvta.to.global.u64 	%rd2, %rd11;
	mov.u32 	%r1, %ctaid.x;
	mov.u32 	%r2, %tid.x;
	setp.lt.s32 	%p1, %r25, 1;
	mov.f32 	%f111, 0f00000000;
	@%p1 bra 	$L__BB3_13;
	mul.lo.s32 	%r3, %r26, %r1;
	add.s32 	%r4, %r3, %r2;
	and.b32  	%r5, %r25, 15;
	setp.lt.u32 	%p2, %r25, 16;
	mov.f32 	%f111, 0f00000000;
	mov.b32 	%r36, 0;
	@%p2 bra 	$L__BB3_4;
	and.b32  	%r36, %r25, 2147483632;
	neg.s32 	%r34, %r36;
	add.s64 	%rd3, %rd2, 32;
	add.s64 	%rd29, %rd1, 32;
	mov.f32 	%f111, 0f00000000;
	mov.u32 	%r33, %r4;
$L__BB3_3:
	.pragma "nounroll";
	mul.wide.s32 	%rd13, %r33, 4;
	add.s64 	%rd14, %rd3, %rd13;
	ld.global.f32 	%f18, [%rd14+-32];
	ld.global.f32 	%f19, [%rd29+-32];
	fma.rn.f32 	%f20, %f18, %f19, %f111;
	ld.global.f32 	%f21, [%rd14+-28];
	ld.global.f32 	%f22, [%rd29+-28];
	fma.rn.f32 	%f23, %f21, %f22, %f20;
	ld.global.f32 	%f24, [%rd14+-24];
	ld.global.f32 	%f25, [%rd29+-24];
	fma.rn.f32 	%f26, %f24, %f25, %f23;
	ld.global.f32 	%f27, [%rd14+-20];
	ld.global.f32 	%f28, [%rd29+-20];
	fma.rn.f32 	%f29, %f27, %f28, %f26;
	ld.global.f32 	%f30, [%rd14+-16];
	ld.global.f32 	%f31, [%rd29+-16];
	fma.rn.f32 	%f32, %f30, %f31, %f29;
	ld.global.f32 	%f33, [%rd14+-12];
	ld.global.f32 	%f34, [%rd29+-12];
	fma.rn.f32 	%f35, %f33, %f34, %f32;
	ld.global.f32 	%f36, [%rd14+-8];
	ld.global.f32 	%f37, [%rd29+-8];
	fma.rn.f32 	%f38, %f36, %f37, %f35;
	ld.global.f32 	%f39, [%rd14+-4];
	ld.global.f32 	%f40, [%rd29+-4];
	fma.rn.f32 	%f41, %f39, %f40, %f38;
	ld.global.f32 	%f42, [%rd14];
	ld.global.f32 	%f43, [%rd29];
	fma.rn.f32 	%f44, %f42, %f43, %f41;
	ld.global.f32 	%f45, [%rd14+4];
	ld.global.f32 	%f46, [%rd29+4];
	fma.rn.f32 	%f47, %f45, %f46, %f44;
	ld.global.f32 	%f48, [%rd14+8];
	ld.global.f32 	%f49, [%rd29+8];
	fma.rn.f32 	%f50, %f48, %f49, %f47;
	ld.global.f32 	%f51, [%rd14+12];
	ld.global.f32 	%f52, [%rd29+12];
	fma.rn.f32 	%f53, %f51, %f52, %f50;
	ld.global.f32 	%f54, [%rd14+16];
	ld.global.f32 	%f55, [%rd29+16];
	fma.rn.f32 	%f56, %f54, %f55, %f53;
	ld.global.f32 	%f57, [%rd14+20];
	ld.global.f32 	%f58, [%rd29+20];
	fma.rn.f32 	%f59, %f57, %f58, %f56;
	ld.global.f32 	%f60, [%rd14+24];
	ld.global.f32 	%f61, [%rd29+24];
	fma.rn.f32 	%f62, %f60, %f61, %f59;
	ld.global.f32 	%f63, [%rd14+28];
	ld.global.f32 	%f64, [%rd29+28];
	fma.rn.f32 	%f111, %f63, %f64, %f62;
	add.s32 	%r34, %r34, 16;
	add.s32 	%r33, %r33, 16;
	add.s64 	%rd29, %rd29, 64;
	setp.ne.s32 	%p3, %r34, 0;
	@%p3 bra 	$L__BB3_3;
$L__BB3_4:
	setp.eq.s32 	%p4, %r5, 0;
	@%p4 bra 	$L__BB3_13;
	and.b32  	%r13, %r25, 7;
	setp.lt.u32 	%p5, %r5, 8;
	@%p5 bra 	$L__BB3_7;
	add.s32 	%r29, %r4, %r36;
	mul.wide.s32 	%rd15, %r29, 4;
	add.s64 	%rd16, %rd2, %rd15;
	ld.global.f32 	%f66, [%rd16];
	mul.wide.u32 	%rd17, %r36, 4;
	add.s64 	%rd18, %rd1, %rd17;
	ld.global.f32 	%f67, [%rd18];
	fma.rn.f32 	%f68, %f66, %f67, %f111;
	ld.global.f32 	%f69, [%rd16+4];
	ld.global.f32 	%f70, [%rd18+4];
	fma.rn.f32 	%f71, %f69, %f70, %f68;
	ld.global.f32 	%f72, [%rd16+8];
	ld.global.f32 	%f73, [%rd18+8];
	fma.rn.f32 	%f74, %f72, %f73, %f71;
	ld.global.f32 	%f75, [%rd16+12];
	ld.global.f32 	%f76, [%rd18+12];
	fma.rn.f32 	%f77, %f75, %f76, %f74;
	ld.global.f32 	%f78, [%rd16+16];
	ld.global.f32 	%f79, [%rd18+16];
	fma.rn.f32 	%f80, %f78, %f79, %f77;
	ld.global.f32 	%f81, [%rd16+20];
	ld.global.f32 	%f82, [%rd18+20];
	fma.rn.f32 	%f83, %f81, %f82, %f80;
	ld.global.f32 	%f84, [%rd16+24];
	ld.global.f32 	%f85, [%rd18+24];
	fma.rn.f32 	%f86, %f84, %f85, %f83;
	ld.global.f32 	%f87, [%rd16+28];
	ld.global.f32 	%f88, [%rd18+28];
	fma.rn.f32 	%f111, %f87, %f88, %f86;
	add.s32 	%r36, %r36, 8;
$L__BB3_7:
	setp.eq.s32 	%p6, %r13, 0;
	@%p6 bra 	$L__BB3_13;
	and.b32  	%r16, %r25, 3;
	setp.lt.u32 	%p7, %r13, 4;
	@%p7 bra 	$L__BB3_10;
	add.s32 	%r30, %r4, %r36;
	mul.wide.s32 	%rd19, %r30, 4;
	add.s64 	%rd20, %rd2, %rd19;
	ld.global.f32 	%f90, [%rd20];
	mul.wide.u32 	%rd21, %r36, 4;
	add.s64 	%rd22, %rd1, %rd21;
	ld.global.f32 	%f91, [%rd22];
	fma.rn.f32 	%f92, %f90, %f91, %f111;
	ld.global.f32 	%f93, [%rd20+4];
	ld.global.f32 	%f94, [%rd22+4];
	fma.rn.f32 	%f95, %f93, %f94, %f92;
	ld.global.f32 	%f96, [%rd20+8];
	ld.global.f32 	%f97, [%rd22+8];
	fma.rn.f32 	%f98, %f96, %f97, %f95;
	ld.global.f32 	%f99, [%rd20+12];
	ld.global.f32 	%f100, [%rd22+12];
	fma.rn.f32 	%f111, %f99, %f100, %f98;
	add.s32 	%r36, %r36, 4;
$L__BB3_10:
	setp.eq.s32 	%p8, %r16, 0;
	@%p8 bra 	$L__BB3_13;
	mul.wide.u32 	%rd23, %r36, 4;
	add.s64 	%rd30, %rd1, %rd23;
	add.s32 	%r31, %r2, %r36;
	add.s32 	%r39, %r31, %r3;
	neg.s32 	%r38, %r16;
$L__BB3_12:
	.pragma "nounroll";
	mul.wide.s32 	%rd24, %r39, 4;
	add.s64 	%rd25, %rd2, %rd24;
	ld.global.f32 	%f101, [%rd25];
	ld.global.f32 	%f102, [%rd30];
	fma.rn.f32 	%f111, %f101, %f102, %f111;
	add.s64 	%rd30, %rd30, 4;
	add.s32 	%r39, %r39, 1;
	add.s32 	%r38, %r38, 1;
	setp.ne.s32 	%p9, %r38, 0;
	@%p9 bra 	$L__BB3_12;
$L__BB3_13:
	cvta.to.global.u64 	%rd26, %rd10;
	mad.lo.s32 	%r32, %r27, %r1, %r2;
	mul.wide.s32 	%rd27, %r32, 4;
	add.s64 	%rd28, %rd26, %rd27;
	st.global.f32 	[%rd28], %f111;
	ret;

}


// ===== COMPILED SASS (sm_100) =====

	.target	sm_100

	.elftype	@"ET_EXEC"


//--------------------- .note.nv.tkinfo           --------------------------
	.section	.note.nv.tkinfo,"",@"SHT_NOTE"
	.sectionflags	@"SHF_NOTE_NV_TKINFO"
	.tkinfo
        /*0018*/ 	.word	0x00000002
        /*0030*/ 	.string	""
        /*0030*/ 	.string	"ptxas"
        /*0030*/ 	.string	"Cuda compilation tools, release 13.0, V13.0.88"
        /*0030*/ 	.string	"Build cuda_13.0.r13.0/compiler.36424714_0"
        /*0030*/ 	.string	"-arch sm_100 -m 64 "



//--------------------- .note.nv.cuinfo           --------------------------
	.section	.note.nv.cuinfo,"",@"SHT_NOTE"
	.sectionflags	@"SHF_NOTE_NV_CUINFO"
        /*0018*/ 	.short	0x0002
        /*001a*/ 	.short	0x0064
        /*001c*/ 	.short	0x0082
	.zero		2


//--------------------- .nv.info                  --------------------------
	.section	.nv.info,"",@"SHT_CUDA_INFO"
	.align	4


	//----- nvinfo : EIATTR_REGCOUNT
	.align		4
        /*0000*/ 	.byte	0x04, 0x2f
        /*0002*/ 	.short	(.L_1 - .L_0)
	.align		4
.L_0:
        /*0004*/ 	.word	index@(_Z14mat_sum_by_rowPfS_i)
        /*0008*/ 	.word	0x00000020


	//----- nvinfo : EIATTR_FRAME_SIZE
	.align		4
.L_1:
        /*000c*/ 	.byte	0x04, 0x11
        /*000e*/ 	.short	(.L_3 - .L_2)
	.align		4
.L_2:
        /*0010*/ 	.word	index@(_Z14mat_sum_by_rowPfS_i)
        /*0014*/ 	.word	0x00000000


	//----- nvinfo : EIATTR_REGCOUNT
	.align		4
.L_3:
        /*0018*/ 	.byte	0x04, 0x2f
        /*001a*/ 	.short	(.L_5 - .L_4)
	.align		4
.L_4:
        /*001c*/ 	.word	index@(_Z17mat_sum_by_columnPfS_i)
        /*0020*/ 	.word	0x0000001f


	//----- nvinfo : EIATTR_FRAME_SIZE
	.align		4
.L_5:
        /*0024*/ 	.byte	0x04, 0x11
        /*0026*/ 	.short	(.L_7 - .L_6)
	.align		4
.L_6:
        /*0028*/ 	.word	index@(_Z17mat_sum_by_columnPfS_i)
        /*002c*/ 	.word	0x00000000


	//----- nvinfo : EIATTR_REGCOUNT
	.align		4
.L_7:
        /*0030*/ 	.byte	0x04, 0x2f
        /*0032*/ 	.short	(.L_9 - .L_8)
	.align		4
.L_8:
        /*0034*/ 	.word	index@(_Z16filter_1d_kernelPfS_S_i)
        /*0038*/ 	.word	0x00000016


	//----- nvinfo : EIATTR_FRAME_SIZE
	.align		4
.L_9:
        /*003c*/ 	.byte	0x04, 0x11
        /*003e*/ 	.short	(.L_11 - .L_10)
	.align		4
.L_10:
        /*0040*/ 	.word	index@(_Z16filter_1d_kernelPfS_S_i)
        /*0044*/ 	.word	0x00000000


	//----- nvinfo : EIATTR_REGCOUNT
	.align		4
.L_11:
        /*0048*/ 	.byte	0x04, 0x2f
        /*004a*/ 	.short	(.L_13 - .L_12)
	.align		4
.L_12:
        /*004c*/ 	.word	index@(_Z16filter_2d_kernelPfS_S_iii)
        /*0050*/ 	.word	0x00000020


	//----- nvinfo : EIATTR_FRAME_SIZE
	.align		4
.L_13:
        /*0054*/ 	.byte	0x04, 0x11
        /*0056*/ 	.short	(.L_15 - .L_14)
	.align		4
.L_14:
        /*0058*/ 	.word	index@(_Z16filter_2d_kernelPfS_S_iii)
        /*005c*/ 	.word	0x00000000


	//----- nvinfo : EIATTR_MIN_STACK_SIZE
	.align		4
.L_15:
        /*0060*/ 	.byte	0x04, 0x12
        /*0062*/ 	.short	(.L_17 - .L_16)
	.align		4
.L_16:
        /*0064*/ 	.word	index@(_Z16filter_2d_kernelPfS_S_iii)
        /*0068*/ 	.word	0x00000000


	//----- nvinfo : EIATTR_MIN_STACK_SIZE
	.align		4
.L_17:
        /*006c*/ 	.byte	0x04, 0x12
        /*006e*/ 	.short	(.L_19 - .L_18)
	.align		4
.L_18:
        /*0070*/ 	.word	index@(_Z16filter_1d_kernelPfS_S_i)
        /*0074*/ 	.word	0x00000000


	//----- nvinfo : EIATTR_MIN_STACK_SIZE
	.align		4
.L_19:
        /*0078*/ 	.byte	0x04, 0x12
        /*007a*/ 	.short	(.L_21 - .L_20)
	.align		4
.L_20:
        /*007c*/ 	.word	index@(_Z17mat_sum_by_columnPfS_i)
        /*0080*/ 	.word	0x00000000


	//----- nvinfo : EIATTR_MIN_STACK_SIZE
	.align		4
.L_21:
        /*0084*/ 	.byte	0x04, 0x12
        /*0086*/ 	.short	(.L_23 - .L_22)
	.align		4
.L_22:
        /*0088*/ 	.word	index@(_Z14mat_sum_by_rowPfS_i)
        /*008c*/ 	.word	0x00000000
.L_23:


//--------------------- .nv.compat                --------------------------
	.section	.nv.compat,"",@"SHT_CUDA_COMPAT_INFO"
	.align	4
        /*0000*/ 	.byte	0x02, 0x09, 0x00, 0x00, 0x02, 0x02, 0x01, 0x00, 0x02, 0x05, 0x05, 0x00, 0x03, 0x07, 0x01, 0x01
        /*0010*/ 	.byte	0x02, 0x03, 0x00, 0x00, 0x02, 0x06, 0x01, 0x00, 0x04, 0x0b, 0x08, 0x00, 0x09, 0x00, 0x00, 0x00
        /*0020*/ 	.byte	0x00, 0x00, 0x00, 0x00


//--------------------- .nv.info._Z16filter_2d_kernelPfS_S_iii --------------------------
	.section	.nv.info._Z16filter_2d_kernelPfS_S_iii,"",@"SHT_CUDA_INFO"
	.sectionflags	@""
	.align	4


	//----- nvinfo : EIATTR_CUDA_API_VERSION
	.align		4
        /*0000*/ 	.byte	0x04, 0x37
        /*0002*/ 	.short	(.L_25 - .L_24)
.L_24:
        /*0004*/ 	.word	0x00000082


	//----- nvinfo : EIATTR_KPARAM_INFO
	.align		4
.L_25:
        /*0008*/ 	.byte	0x04, 0x17
        /*000a*/ 	.short	(.L_27 - .L_26)
.L_26:
        /*000c*/ 	.word	0x00000000
        /*0010*/ 	.short	0x0005
        /*0012*/ 	.short	0x0020
        /*0014*/ 	.byte	0x00, 0xf0, 0x11, 0x00


	//----- nvinfo : EIATTR_KPARAM_INFO
	.align		4
.L_27:
        /*0018*/ 	.byte	0x04, 0x17
        /*001a*/ 	.short	(.L_29 - .L_28)
.L_28:
        /*001c*/ 	.word	0x00000000
        /*0020*/ 	.short	0x0004
        /*0022*/ 	.short	0x001c
        /*0024*/ 	.byte	0x00, 0xf0, 0x11, 0x00


	//----- nvinfo : EIATTR_KPARAM_INFO
	.align		4
.L_29:
        /*0028*/ 	.byte	0x04, 0x17
        /*002a*/ 	.short	(.L_31 - .L_30)
.L_30:
        /*002c*/ 	.word	0x00000000
        /*0030*/ 	.short	0x0003
        /*0032*/ 	.short	0x0018
        /*0034*/ 	.byte	0x00, 0xf0, 0x11, 0x00


	//----- nvinfo : EIATTR_KPARAM_INFO
	.align		4
.L_31:
        /*0038*/ 	.byte	0x04, 0x17
        /*003a*/ 	.short	(.L_33 - .L_32)
.L_32:
        /*003c*/ 	.word	0x00000000
        /*0040*/ 	.short	0x0002
        /*0042*/ 	.short	0x0010
        /*0044*/ 	.byte	0x00, 0xf5, 0x21, 0x00


	//----- nvinfo : EIATTR_KPARAM_INFO
	.align		4
.L_33:
        /*0048*/ 	.byte	0x04, 0x17
        /*004a*/ 	.short	(.L_35 - .L_34)
.L_34:
        /*004c*/ 	.word	0x00000000
        /*0050*/ 	.short	0x0001
        /*0052*/ 	.short	0x0008
        /*0054*/ 	.byte	0x00, 0xf5, 0x21, 0x00


	//----- nvinfo : EIATTR_KPARAM_INFO
	.align		4
.L_35:
        /*0058*/ 	.byte	0x04, 0x17
        /*005a*/ 	.short	(.L_37 - .L_36)
.L_36:
        /*005c*/ 	.word	0x00000000
        /*0060*/ 	.short	0x0000
        /*0062*/ 	.short	0x0000
        /*0064*/ 	.byte	0x00, 0xf5, 0x21, 0x00


	//----- nvinfo : EIATTR_SPARSE_MMA_MASK
	.align		4
.L_37:
        /*0068*/ 	.byte	0x03, 0x50
        /*006a*/ 	.short	0x0000


	//----- nvinfo : EIATTR_MAXREG_COUNT
	.align		4
        /*006c*/ 	.byte	0x03, 0x1b
        /*006e*/ 	.short	0x00ff


	//----- nvinfo : EIATTR_MERCURY_ISA_VERSION
	.align		4
        /*0070*/ 	.byte	0x03, 0x5f
        /*0072*/ 	.short	0x0101


	//----- nvinfo : EIATTR_VRC_CTA_INIT_COUNT
	.align		4
        /*0074*/ 	.byte	0x02, 0x4a
	.zero		1
	.zero		1


	//----- nvinfo : EIATTR_EXIT_INSTR_OFFSETS
	.align		4
        /*0078*/ 	.byte	0x04, 0x1c
        /*007a*/ 	.short	(.L_39 - .L_38)


	//   ....[0]....
.L_38:
        /*007c*/ 	.word	0x00000a90


	//----- nvinfo : EIATTR_CBANK_PARAM_SIZE
	.align		4
.L_39:
        /*0080*/ 	.byte	0x03, 0x19
        /*0082*/ 	.short	0x0024


	//----- nvinfo : EIATTR_PARAM_CBANK
	.align		4
        /*0084*/ 	.byte	0x04, 0x0a
        /*0086*/ 	.short	(.L_41 - .L_40)
	.align		4
.L_40:
        /*0088*/ 	.word	index@(.nv.constant0._Z16filter_2d_kernelPfS_S_iii)
        /*008c*/ 	.short	0x0380
        /*008e*/ 	.short	0x0024


	//----- nvinfo : EIATTR_SW_WAR
	.align		4
.L_41:
        /*0090*/ 	.byte	0x04, 0x36
        /*0092*/ 	.short	(.L_43 - .L_42)
.L_42:
        /*0094*/ 	.word	0x00000008
.L_43:


//--------------------- .nv.info._Z16filter_1d_kernelPfS_S_i --------------------------
	.section	.nv.info._Z16filter_1d_kernelPfS_S_i,"",@"SHT_CUDA_INFO"
	.sectionflags	@""
	.align	4


	//----- nvinfo : EIATTR_CUDA_API_VERSION
	.align		4
        /*0000*/ 	.byte	0x04, 0x37
        /*0002*/ 	.short	(.L_45 - .L_44)
.L_44:
        /*0004*/ 	.word	0x00000082


	//----- nvinfo : EIATTR_KPARAM_INFO
	.align		4
.L_45:
        /*0008*/ 	.byte	0x04, 0x17
        /*000a*/ 	.short	(.L_47 - .L_46)
.L_46:
        /*000c*/ 	.word	0x00000000
        /*0010*/ 	.short	0x0003
        /*0012*/ 	.short	0x0018
        /*0014*/ 	.byte	0x00, 0xf0, 0x11, 0x00


	//----- nvinfo : EIATTR_KPARAM_INFO
	.align		4
.L_47:
        /*0018*/ 	.byte	0x04, 0x17
        /*001a*/ 	.short	(.L_49 - .L_48)
.L_48:
        /*001c*/ 	.word	0x00000000
        /*0020*/ 	.short	0x0002
        /*0022*/ 	.short	0x0010
        /*0024*/ 	.byte	0x00, 0xf5, 0x21, 0x00


	//----- nvinfo : EIATTR_KPARAM_INFO
	.align		4
.L_49:
        /*0028*/ 	.byte	0x04, 0x17
        /*002a*/ 	.short	(.L_51 - .L_50)
.L_50:
        /*002c*/ 	.word	0x00000000
        /*0030*/ 	.short	0x0001
        /*0032*/ 	.short	0x0008
        /*0034*/ 	.byte	0x00, 0xf5, 0x21, 0x00


	//----- nvinfo : EIATTR_KPARAM_INFO
	.align		4
.L_51:
        /*0038*/ 	.byte	0x04, 0x17
        /*003a*/ 	.short	(.L_53 - .L_52)
.L_52:
        /*003c*/ 	.word	0x00000000
        /*0040*/ 	.short	0x0000
        /*0042*/ 	.short	0x0000
        /*0044*/ 	.byte	0x00, 0xf5, 0x21, 0x00


	//----- nvinfo : EIATTR_SPARSE_MMA_MASK
	.align		4
.L_53:
        /*0048*/ 	.byte	0x03, 0x50
        /*004a*/ 	.short	0x0000


	//----- nvinfo : EIATTR_MAXREG_COUNT
	.align		4
        /*004c*/ 	.byte	0x03, 0x1b
        /*004e*/ 	.short	0x00ff


	//----- nvinfo : EIATTR_MERCURY_ISA_VERSION
	.align		4
        /*0050*/ 	.byte	0x03, 0x5f
        /*0052*/ 	.short	0x0101


	//----- nvinfo : EIATTR_VRC_CTA_INIT_COUNT
	.align		4
        /*0054*/ 	.byte	0x02, 0x4a
	.zero		1
	.zero		1


	//----- nvinfo : EIATTR_EXIT_INSTR_OFFSETS
	.align		4
        /*0058*/ 	.byte	0x04, 0x1c
        /*005a*/ 	.short	(.L_55 - .L_54)


	//   ....[0]....
.L_54:
        /*005c*/ 	.word	0x00000080


	//   ....[1]....
        /*0060*/ 	.word	0x00000660


	//   ....[2]....
        /*0064*/ 	.word	0x00000960


	//   ....[3]....
        /*0068*/ 	.word	0x00000b60


	//   ....[4]....
        /*006c*/ 	.word	0x00000ce0


	//----- nvinfo : EIATTR_CBANK_PARAM_SIZE
	.align		4
.L_55:
        /*0070*/ 	.byte	0x03, 0x19
        /*0072*/ 	.short	0x001c


	//----- nvinfo : EIATTR_PARAM_CBANK
	.align		4
        /*0074*/ 	.byte	0x04, 0x0a
        /*0076*/ 	.short	(.L_57 - .L_56)
	.align		4
.L_56:
        /*0078*/ 	.word	index@(.nv.constant0._Z16filter_1d_kernelPfS_S_i)
        /*007c*/ 	.short	0x0380
        /*007e*/ 	.short	0x001c


	//----- nvinfo : EIATTR_SW_WAR
	.align		4
.L_57:
        /*0080*/ 	.byte	0x04, 0x36
        /*0082*/ 	.short	(.L_59 - .L_58)
.L_58:
        /*0084*/ 	.word	0x00000008
.L_59:


//--------------------- .nv.info._Z17mat_sum_by_columnPfS_i --------------------------
	.section	.nv.info._Z17mat_sum_by_columnPfS_i,"",@"SHT_CUDA_INFO"
	.sectionflags	@""
	.align	4


	//----- nvinfo : EIATTR_CUDA_API_VERSION
	.align		4
        /*0000*/ 	.byte	0x04, 0x37
        /*0002*/ 	.short	(.L_61 - .L_60)
.L_60:
        /*0004*/ 	.word	0x00000082


	//----- nvinfo : EIATTR_KPARAM_INFO
	.align		4
.L_61:
        /*0008*/ 	.byte	0x04, 0x17
        /*000a*/ 	.short	(.L_63 - .L_62)
.L_62:
        /*000c*/ 	.word	0x00000000
        /*0010*/ 	.short	0x0002
        /*0012*/ 	.short	0x0010
        /*0014*/ 	.byte	0x00, 0xf0, 0x11, 0x00


	//----- nvinfo : EIATTR_KPARAM_INFO
	.align		4
.L_63:
        /*0018*/ 	.byte	0x04, 0x17
        /*001a*/ 	.short	(.L_65 - .L_64)
.L_64:
        /*001c*/ 	.word	0x00000000
        /*0020*/ 	.short	0x0001
        /*0022*/ 	.short	0x0008
        /*0024*/ 	.byte	0x00, 0xf5, 0x21, 0x00


	//----- nvinfo : EIATTR_KPARAM_INFO
	.align		4
.L_65:
        /*0028*/ 	.byte	0x04, 0x17
        /*002a*/ 	.short	(.L_67 - .L_66)
.L_66:
        /*002c*/ 	.word	0x00000000
        /*0030*/ 	.short	0x0000
        /*0032*/ 	.short	0x0000
        /*0034*/ 	.byte	0x00, 0xf5, 0x21, 0x00


	//----- nvinfo : EIATTR_SPARSE_MMA_MASK
	.align		4
.L_67:
        /*0038*/ 	.byte	0x03, 0x50
        /*003a*/ 	.short	0x0000


	//----- nvinfo : EIATTR_MAXREG_COUNT
	.align		4
        /*003c*/ 	.byte	0x03, 0x1b
        /*003e*/ 	.short	0x00ff


	//----- nvinfo : EIATTR_MERCURY_ISA_VERSION
	.align		4
        /*0040*/ 	.byte	0x03, 0x5f
        /*0042*/ 	.short	0x0101


	//----- nvinfo : EIATTR_VRC_CTA_INIT_COUNT
	.align		4
        /*0044*/ 	.byte	0x02, 0x4a
	.zero		1
	.zero		1


	//----- nvinfo : EIATTR_EXIT_INSTR_OFFSETS
	.align		4
        /*0048*/ 	.byte	0x04, 0x1c
        /*004a*/ 	.short	(.L_69 - .L_68)


	//   ....[0]....
.L_68:
        /*004c*/ 	.word	0x000007d0


	//----- nvinfo : EIATTR_CBANK_PARAM_SIZE
	.align		4
.L_69:
        /*0050*/ 	.byte	0x03, 0x19
        /*0052*/ 	.short	0x0014


	//----- nvinfo : EIATTR_PARAM_CBANK
	.align		4
        /*0054*/ 	.byte	0x04, 0x0a
        /*0056*/ 	.short	(.L_71 - .L_70)
	.align		4
.L_70:
        /*0058*/ 	.word	index@(.nv.constant0._Z17mat_sum_by_columnPfS_i)
        /*005c*/ 	.short	0x0380
        /*005e*/ 	.short	0x0014


	//----- nvinfo : EIATTR_SW_WAR
	.align		4
.L_71:
        /*0060*/ 	.byte	0x04, 0x36
        /*0062*/ 	.short	(.L_73 - .L_72)
.L_72:
        /*0064*/ 	.word	0x00000008
.L_73:


//--------------------- .nv.info._Z14mat_sum_by_rowPfS_i --------------------------
	.section	.nv.info._Z14mat_sum_by_rowPfS_i,"",@"SHT_CUDA_INFO"
	.sectionflags	@""
	.align	4


	//----- nvinfo : EIATTR_CUDA_API_VERSION
	.align		4
        /*0000*/ 	.byte	0x04, 0x37
        /*0002*/ 	.short	(.L_75 - .L_74)
.L_74:
        /*0004*/ 	.word	0x00000082


	//----- nvinfo : EIATTR_KPARAM_INFO
	.align		4
.L_75:
        /*0008*/ 	.byte	0x04, 0x17
        /*000a*/ 	.short	(.L_77 - .L_76)
.L_76:
        /*000c*/ 	.word	0x00000000
        /*0010*/ 	.short	0x0002
        /*0012*/ 	.short	0x0010
        /*0014*/ 	.byte	0x00, 0xf0, 0x11, 0x00


	//----- nvinfo : EIATTR_KPARAM_INFO
	.align		4
.L_77:
        /*0018*/ 	.byte	0x04, 0x17
        /*001a*/ 	.short	(.L_79 - .L_78)
.L_78:
        /*001c*/ 	.word	0x00000000
        /*0020*/ 	.short	0x0001
        /*0022*/ 	.short	0x0008
        /*0024*/ 	.byte	0x00, 0xf5, 0x21, 0x00


	//----- nvinfo : EIATTR_KPARAM_INFO
	.align		4
.L_79:
        /*0028*/ 	.byte	0x04, 0x17
        /*002a*/ 	.short	(.L_81 - .L_80)
.L_80:
        /*002c*/ 	.word	0x00000000
        /*0030*/ 	.short	0x0000
        /*0032*/ 	.short	0x0000
        /*0034*/ 	.byte	0x00, 0xf5, 0x21, 0x00


	//----- nvinfo : EIATTR_SPARSE_MMA_MASK
	.align		4
.L_81:
        /*0038*/ 	.byte	0x03, 0x50
        /*003a*/ 	.short	0x0000


	//----- nvinfo : EIATTR_MAXREG_COUNT
	.align		4
        /*003c*/ 	.byte	0x03, 0x1b
        /*003e*/ 	.short	0x00ff


	//----- nvinfo : EIATTR_MERCURY_ISA_VERSION
	.align		4
        /*0040*/ 	.byte	0x03, 0x5f
        /*0042*/ 	.short	0x0101


	//----- nvinfo : EIATTR_VRC_CTA_INIT_COUNT
	.align		4
        /*0044*/ 	.byte	0x02, 0x4a
	.zero		1
	.zero		1


	//----- nvinfo : EIATTR_EXIT_INSTR_OFFSETS
	.align		4
        /*0048*/ 	.byte	0x04, 0x1c
        /*004a*/ 	.short	(.L_83 - .L_82)


	//   ....[0]....
.L_82:
        /*004c*/ 	.word	0x00000b10


	//----- nvinfo : EIATTR_CBANK_PARAM_SIZE
	.align		4
.L_83:
        /*0050*/ 	.byte	0x03, 0x19
        /*0052*/ 	.short	0x0014


	//----- nvinfo : EIATTR_PARAM_CBANK
	.align		4
        /*0054*/ 	.byte	0x04, 0x0a
        /*0056*/ 	.short	(.L_85 - .L_84)
	.align		4
.L_84:
        /*0058*/ 	.word	index@(.nv.constant0._Z14mat_sum_by_rowPfS_i)
        /*005c*/ 	.short	0x0380
        /*005e*/ 	.short	0x0014


	//----- nvinfo : EIATTR_SW_WAR
	.align		4
.L_85:
        /*0060*/ 	.byte	0x04, 0x36
        /*0062*/ 	.short	(.L_87 - .L_86)
.L_86:
        /*0064*/ 	.word	0x00000008
.L_87:


//--------------------- .nv.callgraph             --------------------------
	.section	.nv.callgraph,"",@"SHT_CUDA_CALLGRAPH"
	.align	4
	.sectionentsize	8
	.align		4
        /*0000*/ 	.word	0x00000000
	.align		4
        /*0004*/ 	.word	0xffffffff
	.align		4
        /*0008*/ 	.word	0x00000000
	.align		4
        /*000c*/ 	.word	0xfffffffe
	.align		4
        /*0010*/ 	.word	0x00000000
	.align		4
        /*0014*/ 	.word	0xfffffffd
	.align		4
        /*0018*/ 	.word	0x00000000
	.align		4
        /*001c*/ 	.word	0xfffffffc


//--------------------- .text._Z16filter_2d_kernelPfS_S_iii --------------------------
	.section	.text._Z16filter_2d_kernelPfS_S_iii,"ax",@progbits
	.align	128
        .global         _Z16filter_2d_kernelPfS_S_iii
        .type           _Z16filter_2d_kernelPfS_S_iii,@function
        .size           _Z16filter_2d_kernelPfS_S_iii,(.L_x_27 - _Z16filter_2d_kernelPfS_S_iii)
        .other          _Z16filter_2d_kernelPfS_S_iii,@"STO_CUDA_ENTRY STV_DEFAULT"
_Z16filter_2d_kernelPfS_S_iii:
.text._Z16filter_2d_kernelPfS_S_iii:
[----:B------:R-:W-:Y:S01]  /*0000*/  LDC R1, c[0x0][0x37c] ;  /* 0x0000df00ff017b82 */ /* 0x000fe20000000800 */
[----:B------:R-:W0:Y:S01]  /*0010*/  LDCU UR8, c[0x0][0x398] ;  /* 0x00007300ff0877ac */ /* 0x000e220008000800 */
[----:B------:R-:W1:Y:S06]  /*0020*/  S2R R0, SR_TID.X ;  /* 0x0000000000007919 */ /* 0x000e6c0000002100 */
[----:B------:R-:W2:Y:S01]  /*0030*/  S2UR UR14, SR_CTAID.X ;  /* 0x00000000000e79c3 */ /* 0x000ea20000002500 */
[----:B------:R-:W-:Y:S01]  /*0040*/  HFMA2 R14, -RZ, RZ, 0, 0 ;  /* 0x00000000ff0e7431 */ /* 0x000fe200000001ff */
[----:B------:R-:W3:Y:S01]  /*0050*/  LDCU.64 UR12, c[0x0][0x358] ;  /* 0x00006b00ff0c77ac */ /* 0x000ee20008000a00 */
[----:B0-----:R-:W-:-:S09]  /*0060*/  UISETP.GE.AND UP0, UPT, UR8, 0x1, UPT ;  /* 0x000000010800788c */ /* 0x001fd2000bf06270 */
[----:B---3--:R-:W-:Y:S05]  /*0070*/  BRA.U !UP0, `(.L_x_0) ;  /* 0x0000000908707547 */ /* 0x008fea000b800000 */
[----:B------:R-:W1:Y:S01]  /*0080*/  LDC R7, c[0x0][0x39c] ;  /* 0x0000e700ff077b82 */ /* 0x000e620000000800 */
[----:B------:R-:W-:Y:S01]  /*0090*/  UISETP.GE.U32.AND UP1, UPT, UR8, 0x10, UPT ;  /* 0x000000100800788c */ /* 0x000fe2000bf26070 */
[----:B------:R-:W-:Y:S01]  /*00a0*/  MOV R14, RZ ;  /* 0x000000ff000e7202 */ /* 0x000fe20000000f00 */
[----:B------:R-:W-:Y:S01]  /*00b0*/  ULOP3.LUT UR9, UR8, 0xf, URZ, 0xc0, !UPT ;  /* 0x0000000f08097892 */ /* 0x000fe2000f8ec0ff */
[----:B------:R-:W-:-:S03]  /*00c0*/  MOV R9, RZ ;  /* 0x000000ff00097202 */ /* 0x000fc60000000f00 */
[----:B------:R-:W-:Y:S01]  /*00d0*/  UISETP.NE.AND UP0, UPT, UR9, URZ, UPT ;  /* 0x000000ff0900728c */ /* 0x000fe2000bf05270 */
[----:B-12---:R-:W-:Y:S02]  /*00e0*/  IMAD R8, R7, UR14, R0 ;  /* 0x0000000e07087c24 */ /* 0x006fe4000f8e0200 */
[----:B------:R-:W-:Y:S08]  /*00f0*/  BRA.U !UP1, `(.L_x_1) ;  /* 0x0000000509187547 */ /* 0x000ff0000b800000 */
[----:B------:R-:W0:Y:S01]  /*0100*/  LDCU.64 UR4, c[0x0][0x390] ;  /* 0x00007200ff0477ac */ /* 0x000e220008000a00 */
[----:B------:R-:W-:Y:S02]  /*0110*/  MOV R14, RZ ;  /* 0x000000ff000e7202 */ /* 0x000fe40000000f00 */
[----:B------:R-:W-:Y:S01]  /*0120*/  MOV R6, R8 ;  /* 0x0000000800067202 */ /* 0x000fe20000000f00 */
[----:B------:R-:W1:Y:S01]  /*0130*/  LDCU.64 UR6, c[0x0][0x388] ;  /* 0x00007100ff0677ac */ /* 0x000e620008000a00 */
[----:B------:R-:W-:-:S04]  /*0140*/  ULOP3.LUT UR10, UR8, 0x7ffffff0, URZ, 0xc0, !UPT ;  /* 0x7ffffff0080a7892 */ /* 0x000fc8000f8ec0ff */
[----:B------:R-:W-:Y:S02]  /*0150*/  UIADD3 UR11, UPT, UPT, -UR10, URZ, URZ ;  /* 0x000000ff0a0b7290 */ /* 0x000fe4000fffe1ff */
[----:B------:R-:W-:Y:S01]  /*0160*/  MOV R9, UR10 ;  /* 0x0000000a00097c02 */ /* 0x000fe20008000f00 */
[----:B0-----:R-:W-:-:S04]  /*0170*/  UIADD3 UR4, UP2, UPT, UR4, 0x20, URZ ;  /* 0x0000002004047890 */ /* 0x001fc8000ff5e0ff */
[----:B------:R-:W-:Y:S02]  /*0180*/  UIADD3.X UR5, UPT, UPT, URZ, UR5, URZ, UP2, !UPT ;  /* 0x00000005ff057290 */ /* 0x000fe400097fe4ff */
[----:B-1----:R-:W-:Y:S01]  /*0190*/  UIADD3 UR6, UP1, UPT, UR6, 0x20, URZ ;  /* 0x0000002006067890 */ /* 0x002fe2000ff3e0ff */
[----:B------:R-:W-:-:S03]  /*01a0*/  MOV R2, UR4 ;  /* 0x0000000400027c02 */ /* 0x000fc60008000f00 */
[----:B------:R-:W-:Y:S01]  /*01b0*/  MOV R3, UR5 ;  /* 0x0000000500037c02 */ /* 0x000fe20008000f00 */
[----:B------:R-:W-:-:S12]  /*01c0*/  UIADD3.X UR7, UPT, UPT, URZ, UR7, URZ, UP1, !UPT ;  /* 0x00000007ff077290 */ /* 0x000fd80008ffe4ff */
.L_x_2:
[----:B------:R-:W-:Y:S01]  /*01d0*/  MOV R4, UR6 ;  /* 0x0000000600047c02 */ /* 0x000fe20008000f00 */
[----:B------:R-:W2:Y:S01]  /*01e0*/  LDG.E R16, desc[UR12][R2.64+-0x20] ;  /* 0xffffe00c02107981 */ /* 0x000ea2000c1e1900 */
[----:B------:R-:W-:-:S03]  /*01f0*/  MOV R5, UR7 ;  /* 0x0000000700057c02 */ /* 0x000fc60008000f00 */
[----:B------:R-:W3:Y:S01]  /*0200*/  LDG.E R24, desc[UR12][R2.64+-0x1c] ;  /* 0xffffe40c02187981 */ /* 0x000ee2000c1e1900 */
[----:B------:R-:W-:-:S03]  /*0210*/  IMAD.WIDE R4, R6, 0x4, R4 ;  /* 0x0000000406047825 */ /* 0x000fc600078e0204 */
[----:B------:R-:W4:Y:S04]  /*0220*/  LDG.E R18, desc[UR12][R2.64+-0x18] ;  /* 0xffffe80c02127981 */ /* 0x000f28000c1e1900 */
[----:B------:R-:W2:Y:S04]  /*0230*/  LDG.E R15, desc[UR12][R4.64+-0x20] ;  /* 0xffffe00c040f7981 */ /* 0x000ea8000c1e1900 */
[----:B------:R-:W3:Y:S04]  /*0240*/  LDG.E R17, desc[UR12][R4.64+-0x1c] ;  /* 0xffffe40c04117981 */ /* 0x000ee8000c1e1900 */
[----:B------:R-:W4:Y:S04]  /*0250*/  LDG.E R19, desc[UR12][R4.64+-0x18] ;  /* 0xffffe80c04137981 */ /* 0x000f28000c1e1900 */
[----:B------:R-:W5:Y:S04]  /*0260*/  LDG.E R20, desc[UR12][R2.64+-0x14] ;  /* 0xffffec0c02147981 */ /* 0x000f68000c1e1900 */
        /* <DEDUP_REMOVED lines=9> */
[----:B------:R-:W5:Y:S01]  /*0300*/  LDG.E R27, desc[UR12][R2.64+0x1c] ;  /* 0x00001c0c021b7981 */ /* 0x000f62000c1e1900 */
[----:B--2---:R-:W-:-:S03]  /*0310*/  FFMA R16, R15, R16, R14 ;  /* 0x000000100f107223 */ /* 0x004fc6000000000e */
[----:B------:R-:W2:Y:S01]  /*0320*/  LDG.E R15, desc[UR12][R2.64+-0x4] ;  /* 0xfffffc0c020f7981 */ /* 0x000ea2000c1e1900 */
[----:B---3--:R-:W-:-:S03]  /*0330*/  FFMA R24, R17, R24, R16 ;  /* 0x0000001811187223 */ /* 0x008fc60000000010 */
[----:B------:R-:W2:Y:S01]  /*0340*/  LDG.E R14, desc[UR12][R4.64+-0x4] ;  /* 0xfffffc0c040e7981 */ /* 0x000ea2000c1e1900 */
[----:B----4-:R-:W-:-:S03]  /*0350*/  FFMA R24, R19, R18, R24 ;  /* 0x0000001213187223 */ /* 0x010fc60000000018 */
[----:B------:R-:W3:Y:S04]  /*0360*/  LDG.E R16, desc[UR12][R2.64] ;  /* 0x0000000c02107981 */ /* 0x000ee8000c1e1900 */
[----:B------:R-:W3:Y:S01]  /*0370*/  LDG.E R17, desc[UR12][R4.64] ;  /* 0x0000000c04117981 */ /* 0x000ee2000c1e1900 */
[----:B-----5:R-:W-:-:S03]  /*0380*/  FFMA R24, R21, R20, R24 ;  /* 0x0000001415187223 */ /* 0x020fc60000000018 */
[----:B------:R-:W4:Y:S04]  /*0390*/  LDG.E R19, desc[UR12][R2.64+0x4] ;  /* 0x0000040c02137981 */ /* 0x000f28000c1e1900 */
[----:B------:R-:W4:Y:S01]  /*03a0*/  LDG.E R18, desc[UR12][R4.64+0x4] ;  /* 0x0000040c04127981 */ /* 0x000f22000c1e1900 */
[----:B------:R-:W-:-:S03]  /*03b0*/  FFMA R24, R23, R22, R24 ;  /* 0x0000001617187223 */ /* 0x000fc60000000018 */
[----:B------:R-:W5:Y:S04]  /*03c0*/  LDG.E R21, desc[UR12][R2.64+0x8] ;  /* 0x0000080c02157981 */ /* 0x000f68000c1e1900 */
[----:B------:R-:W5:Y:S01]  /*03d0*/  LDG.E R20, desc[UR12][R4.64+0x8] ;  /* 0x0000080c04147981 */ /* 0x000f62000c1e1900 */
[----:B------:R-:W-:-:S03]  /*03e0*/  FFMA R24, R11, R10, R24 ;  /* 0x0000000a0b187223 */ /* 0x000fc60000000018 */
[----:B------:R-:W5:Y:S04]  /*03f0*/  LDG.E R23, desc[UR12][R2.64+0xc] ;  /* 0x00000c0c02177981 */ /* 0x000f68000c1e1900 */
[----:B------:R-:W5:Y:S04]  /*0400*/  LDG.E R22, desc[UR12][R4.64+0xc] ;  /* 0x00000c0c04167981 */ /* 0x000f68000c1e1900 */
[----:B------:R-:W5:Y:S01]  /*0410*/  LDG.E R10, desc[UR12][R2.64+0x10] ;  /* 0x0000100c020a7981 */ /* 0x000f62000c1e1900 */
[----:B------:R-:W-:-:S03]  /*0420*/  FFMA R29, R13, R12, R24 ;  /* 0x0000000c0d1d7223 */ /* 0x000fc60000000018 */
[----:B------:R-:W5:Y:S04]  /*0430*/  LDG.E R11, desc[UR12][R4.64+0x10] ;  /* 0x0000100c040b7981 */ /* 0x000f68000c1e1900 */
[----:B------:R-:W5:Y:S04]  /*0440*/  LDG.E R24, desc[UR12][R4.64+0x14] ;  /* 0x0000140c04187981 */ /* 0x000f68000c1e1900 */
[----:B------:R0:W5:Y:S04]  /*0450*/  LDG.E R12, desc[UR12][R2.64+0x18] ;  /* 0x0000180c020c7981 */ /* 0x000168000c1e1900 */
[----:B------:R-:W5:Y:S01]  /*0460*/  LDG.E R13, desc[UR12][R4.64+0x18] ;  /* 0x0000180c040d7981 */ /* 0x000f62000c1e1900 */
[----:B------:R-:W-:-:S04]  /*0470*/  UIADD3 UR11, UPT, UPT, UR11, 0x10, URZ ;  /* 0x000000100b0b7890 */ /* 0x000fc8000fffe0ff */
[----:B------:R-:W-:Y:S01]  /*0480*/  UISETP.NE.AND UP1, UPT, UR11, URZ, UPT ;  /* 0x000000ff0b00728c */ /* 0x000fe2000bf25270 */
[----:B0-----:R-:W-:Y:S02]  /*0490*/  IADD3 R2, P0, PT, R2, 0x40, RZ ;  /* 0x0000004002027810 */ /* 0x001fe40007f1e0ff */
[----:B------:R-:W-:Y:S02]  /*04a0*/  IADD3 R6, PT, PT, R6, 0x10, RZ ;  /* 0x0000001006067810 */ /* 0x000fe40007ffe0ff */
[----:B------:R-:W-:Y:S01]  /*04b0*/  IADD3.X R3, PT, PT, RZ, R3, RZ, P0, !PT ;  /* 0x00000003ff037210 */ /* 0x000fe200007fe4ff */
[----:B--2---:R-:W-:-:S04]  /*04c0*/  FFMA R14, R14, R15, R29 ;  /* 0x0000000f0e0e7223 */ /* 0x004fc8000000001d */
[----:B---3--:R-:W-:-:S04]  /*04d0*/  FFMA R17, R17, R16, R14 ;  /* 0x0000001011117223 */ /* 0x008fc8000000000e */
[----:B----4-:R-:W-:-:S04]  /*04e0*/  FFMA R17, R18, R19, R17 ;  /* 0x0000001312117223 */ /* 0x010fc80000000011 */
[----:B-----5:R-:W-:-:S04]  /*04f0*/  FFMA R17, R20, R21, R17 ;  /* 0x0000001514117223 */ /* 0x020fc80000000011 */
[----:B------:R-:W-:-:S04]  /*0500*/  FFMA R22, R22, R23, R17 ;  /* 0x0000001716167223 */ /* 0x000fc80000000011 */
[----:B------:R-:W-:-:S04]  /*0510*/  FFMA R11, R11, R10, R22 ;  /* 0x0000000a0b0b7223 */ /* 0x000fc80000000016 */
[----:B------:R-:W-:-:S04]  /*0520*/  FFMA R24, R24, R25, R11 ;  /* 0x0000001918187223 */ /* 0x000fc8000000000b */
[----:B------:R-:W-:-:S04]  /*0530*/  FFMA R13, R13, R12, R24 ;  /* 0x0000000c0d0d7223 */ /* 0x000fc80000000018 */
[----:B------:R-:W-:Y:S01]  /*0540*/  FFMA R14, R26, R27, R13 ;  /* 0x0000001b1a0e7223 */ /* 0x000fe2000000000d */
[----:B------:R-:W-:Y:S06]  /*0550*/  BRA.U UP1, `(.L_x_2) ;  /* 0xfffffffd011c7547 */ /* 0x000fec000b83ffff */
.L_x_1:
[----:B------:R-:W-:Y:S05]  /*0560*/  BRA.U !UP0, `(.L_x_0) ;  /* 0x0000000508347547 */ /* 0x000fea000b800000 */
[----:B------:R-:W-:Y:S02]  /*0570*/  UISETP.GE.U32.AND UP0, UPT, UR9, 0x8, UPT ;  /* 0x000000080900788c */ /* 0x000fe4000bf06070 */
[----:B------:R-:W-:-:S04]  /*0580*/  ULOP3.LUT UR5, UR8, 0x7, URZ, 0xc0, !UPT ;  /* 0x0000000708057892 */ /* 0x000fc8000f8ec0ff */
[----:B------:R-:W-:-:S03]  /*0590*/  UISETP.NE.AND UP1, UPT, UR5, URZ, UPT ;  /* 0x000000ff0500728c */ /* 0x000fc6000bf25270 */
[----:B------:R-:W-:Y:S08]  /*05a0*/  BRA.U !UP0, `(.L_x_3) ;  /* 0x0000000108787547 */ /* 0x000ff0000b800000 */
[----:B------:R-:W0:Y:S01]  /*05b0*/  LDC.64 R4, c[0x0][0x388] ;  /* 0x0000e200ff047b82 */ /* 0x000e220000000a00 */
[----:B------:R-:W-:-:S07]  /*05c0*/  IADD3 R11, PT, PT, R8, R9, RZ ;  /* 0x00000009080b7210 */ /* 0x000fce0007ffe0ff */
[----:B------:R-:W1:Y:S01]  /*05d0*/  LDC.64 R2, c[0x0][0x390] ;  /* 0x0000e400ff027b82 */ /* 0x000e620000000a00 */
[----:B0-----:R-:W-:-:S05]  /*05e0*/  IMAD.WIDE R4, R11, 0x4, R4 ;  /* 0x000000040b047825 */ /* 0x001fca00078e0204 */
[----:B------:R-:W2:Y:S01]  /*05f0*/  LDG.E R15, desc[UR12][R4.64] ;  /* 0x0000000c040f7981 */ /* 0x000ea2000c1e1900 */
[----:B-1----:R-:W-:-:S03]  /*0600*/  IMAD.WIDE.U32 R2, R9, 0x4, R2 ;  /* 0x0000000409027825 */ /* 0x002fc600078e0002 */
[----:B------:R-:W3:Y:S04]  /*0610*/  LDG.E R18, desc[UR12][R4.64+0x4] ;  /* 0x0000040c04127981 */ /* 0x000ee8000c1e1900 */
[----:B------:R-:W2:Y:S04]  /*0620*/  LDG.E R16, desc[UR12][R2.64] ;  /* 0x0000000c02107981 */ /* 0x000ea8000c1e1900 */
[----:B------:R-:W3:Y:S04]  /*0630*/  LDG.E R17, desc[UR12][R2.64+0x4] ;  /* 0x0000040c02117981 */ /* 0x000ee8000c1e1900 */
[----:B------:R-:W4:Y:S04]  /*0640*/  LDG.E R20, desc[UR12][R4.64+0x8] ;  /* 0x0000080c04147981 */ /* 0x000f28000c1e1900 */
        /* <DEDUP_REMOVED lines=11> */
[----:B------:R-:W-:Y:S01]  /*0700*/  IADD3 R9, PT, PT, R9, 0x8, RZ ;  /* 0x0000000809097810 */ /* 0x000fe20007ffe0ff */
[----:B--2---:R-:W-:-:S04]  /*0710*/  FFMA R15, R15, R16, R14 ;  /* 0x000000100f0f7223 */ /* 0x004fc8000000000e */
[----:B---3--:R-:W-:-:S04]  /*0720*/  FFMA R15, R18, R17, R15 ;  /* 0x00000011120f7223 */ /* 0x008fc8000000000f */
[----:B----4-:R-:W-:-:S04]  /*0730*/  FFMA R15, R20, R19, R15 ;  /* 0x00000013140f7223 */ /* 0x010fc8000000000f */
[----:B-----5:R-:W-:-:S04]  /*0740*/  FFMA R15, R22, R21, R15 ;  /* 0x00000015160f7223 */ /* 0x020fc8000000000f */
[----:B------:R-:W-:-:S04]  /*0750*/  FFMA R15, R24, R23, R15 ;  /* 0x00000017180f7223 */ /* 0x000fc8000000000f */
[----:B------:R-:W-:-:S04]  /*0760*/  FFMA R13, R12, R13, R15 ;  /* 0x0000000d0c0d7223 */ /* 0x000fc8000000000f */
[----:B------:R-:W-:-:S04]  /*0770*/  FFMA R11, R6, R11, R13 ;  /* 0x0000000b060b7223 */ /* 0x000fc8000000000d */
[----:B------:R-:W-:-:S07]  /*0780*/  FFMA R14, R10, R25, R11 ;  /* 0x000000190a0e7223 */ /* 0x000fce000000000b */
.L_x_3:
        /* <DEDUP_REMOVED lines=17> */
[----:B------:R-:W5:Y:S01]  /*08a0*/  LDG.E R12, desc[UR12][R4.64+0xc] ;  /* 0x00000c0c040c7981 */ /* 0x000f62000c1e1900 */
[----:B------:R-:W-:Y:S01]  /*08b0*/  IADD3 R9, PT, PT, R9, 0x4, RZ ;  /* 0x0000000409097810 */ /* 0x000fe20007ffe0ff */
[----:B--2---:R-:W-:-:S04]  /*08c0*/  FFMA R6, R11, R6, R14 ;  /* 0x000000060b067223 */ /* 0x004fc8000000000e */
[----:B---3--:R-:W-:-:S04]  /*08d0*/  FFMA R6, R13, R8, R6 ;  /* 0x000000080d067223 */ /* 0x008fc80000000006 */
[----:B----4-:R-:W-:-:S04]  /*08e0*/  FFMA R6, R15, R10, R6 ;  /* 0x0000000a0f067223 */ /* 0x010fc80000000006 */
[----:B-----5:R-:W-:-:S07]  /*08f0*/  FFMA R14, R17, R12, R6 ;  /* 0x0000000c110e7223 */ /* 0x020fce0000000006 */
.L_x_4:
[----:B------:R-:W-:Y:S05]  /*0900*/  BRA.U !UP1, `(.L_x_0) ;  /* 0x00000001094c7547 */ /* 0x000fea000b800000 */
[----:B------:R-:W0:Y:S01]  /*0910*/  LDC.64 R4, c[0x0][0x390] ;  /* 0x0000e400ff047b82 */ /* 0x000e220000000a00 */
[----:B------:R-:W-:Y:S01]  /*0920*/  IADD3 R6, PT, PT, R0, R9, RZ ;  /* 0x0000000900067210 */ /* 0x000fe20007ffe0ff */
[----:B------:R-:W-:-:S06]  /*0930*/  UIADD3 UR4, UPT, UPT, -UR4, URZ, URZ ;  /* 0x000000ff04047290 */ /* 0x000fcc000fffe1ff */
[----:B------:R-:W1:Y:S01]  /*0940*/  LDC.64 R2, c[0x0][0x388] ;  /* 0x0000e200ff027b82 */ /* 0x000e620000000a00 */
[----:B0-----:R-:W-:-:S04]  /*0950*/  IMAD.WIDE.U32 R4, R9, 0x4, R4 ;  /* 0x0000000409047825 */ /* 0x001fc800078e0004 */
[----:B------:R-:W-:Y:S01]  /*0960*/  IMAD R9, R7, UR14, R6 ;  /* 0x0000000e07097c24 */ /* 0x000fe2000f8e0206 */
[----:B------:R-:W-:Y:S02]  /*0970*/  MOV R8, R4 ;  /* 0x0000000400087202 */ /* 0x000fe40000000f00 */
[----:B------:R-:W-:-:S07]  /*0980*/  MOV R7, R5 ;  /* 0x0000000500077202 */ /* 0x000fce0000000f00 */
.L_x_5:
[----:B-1----:R-:W-:Y:S01]  /*0990*/  IMAD.WIDE R4, R9, 0x4, R2 ;  /* 0x0000000409047825 */ /* 0x002fe200078e0202 */
[----:B------:R-:W-:-:S05]  /*09a0*/  MOV R6, R8 ;  /* 0x0000000800067202 */ /* 0x000fca0000000f00 */
[----:B------:R-:W2:Y:S04]  /*09b0*/  LDG.E R5, desc[UR12][R4.64] ;  /* 0x0000000c04057981 */ /* 0x000ea8000c1e1900 */
[----:B------:R0:W2:Y:S01]  /*09c0*/  LDG.E R6, desc[UR12][R6.64] ;  /* 0x0000000c06067981 */ /* 0x0000a2000c1e1900 */
[----:B------:R-:W-:Y:S01]  /*09d0*/  UIADD3 UR4, UPT, UPT, UR4, 0x1, URZ ;  /* 0x0000000104047890 */ /* 0x000fe2000fffe0ff */
[----:B------:R-:W-:Y:S02]  /*09e0*/  IADD3 R8, P0, PT, R8, 0x4, RZ ;  /* 0x0000000408087810 */ /* 0x000fe40007f1e0ff */
[----:B------:R-:W-:Y:S01]  /*09f0*/  IADD3 R9, PT, PT, R9, 0x1, RZ ;  /* 0x0000000109097810 */ /* 0x000fe20007ffe0ff */
[----:B------:R-:W-:Y:S01]  /*0a00*/  UISETP.NE.AND UP0, UPT, UR4, URZ, UPT ;  /* 0x000000ff0400728c */ /* 0x000fe2000bf05270 */
[----:B0-----:R-:W-:Y:S01]  /*0a10*/  IADD3.X R7, PT, PT, RZ, R7, RZ, P0, !PT ;  /* 0x00000007ff077210 */ /* 0x001fe200007fe4ff */
[----:B--2---:R-:W-:-:S07]  /*0a20*/  FFMA R14, R5, R6, R14 ;  /* 0x00000006050e7223 */ /* 0x004fce000000000e */
[----:B------:R-:W-:Y:S05]  /*0a30*/  BRA.U UP0, `(.L_x_5) ;  /* 0xfffffffd00d47547 */ /* 0x000fea000b83ffff */
.L_x_0:
[----:B------:R-:W1:Y:S08]  /*0a40*/  LDC R5, c[0x0][0x3a0] ;  /* 0x0000e800ff057b82 */ /* 0x000e700000000800 */
[----:B------:R-:W0:Y:S01]  /*0a50*/  LDC.64 R2, c[0x0][0x380] ;  /* 0x0000e000ff027b82 */ /* 0x000e220000000a00 */
[----:B-12---:R-:W-:-:S04]  /*0a60*/  IMAD R5, R5, UR14, R0 ;  /* 0x0000000e05057c24 */ /* 0x006fc8000f8e0200 */
[----:B0-----:R-:W-:-:S05]  /*0a70*/  IMAD.WIDE R2, R5, 0x4, R2 ;  /* 0x0000000405027825 */ /* 0x001fca00078e0202 */
[----:B------:R-:W-:Y:S01]  /*0a80*/  STG.E desc[UR12][R2.64], R14 ;  /* 0x0000000e02007986 */ /* 0x000fe2000c10190c */
[----:B------:R-:W-:Y:S05]  /*0a90*/  EXIT ;  /* 0x000000000000794d */ /* 0x000fea0003800000 */
.L_x_6:
[----:B------:R-:W-:-:S00]  /*0aa0*/  BRA `(.L_x_6) ;  /* 0xfffffffc00fc7947 */ /* 0x000fc0000383ffff */
[----:B------:R-:W-:-:S00]  /*0ab0*/  NOP ;  /* 0x0000000000007918 */ /* 0x000fc00000000000 */
        /* <DEDUP_REMOVED lines=12> */
.L_x_27:


//--------------------- .text._Z16filter_1d_kernelPfS_S_i --------------------------
	.section	.text._Z16filter_1d_kernelPfS_S_i,"ax",@progbits
	.align	128
        .global         _Z16filter_1d_kernelPfS_S_i
        .type           _Z16filter_1d_kernelPfS_S_i,@function
        .size           _Z16filter_1d_kernelPfS_S_i,(.L_x_28 - _Z16filter_1d_kernelPfS_S_i)
        .other          _Z16filter_1d_kernelPfS_S_i,@"STO_CUDA_ENTRY STV_DEFAULT"
_Z16filter_1d_kernelPfS_S_i:
.text._Z16filter_1d_kernelPfS_S_i:
[----:B------:R-:W-:Y:S01]  /*0000*/  LDC R1, c[0x0][0x37c] ;  /* 0x0000df00ff017b82 */ /* 0x000fe20000000800 */
[----:B------:R-:W0:Y:S07]  /*0010*/  S2R R0, SR_TID.X ;  /* 0x0000000000007919 */ /* 0x000e2e0000002100 */
[----:B------:R-:W1:Y:S01]  /*0020*/  LDC R4, c[0x0][0x398] ;  /* 0x0000e600ff047b82 */ /* 0x000e620000000800 */
[----:B------:R-:W2:Y:S07]  /*0030*/  LDCU.64 UR6, c[0x0][0x358] ;  /* 0x00006b00ff0677ac */ /* 0x000eae0008000a00 */
[----:B------:R-:W0:Y:S01]  /*0040*/  LDC.64 R2, c[0x0][0x380] ;  /* 0x0000e000ff027b82 */ /* 0x000e220000000a00 */
[----:B-1----:R-:W-:Y:S01]  /*0050*/  ISETP.GE.AND P0, PT, R4, 0x1, PT ;  /* 0x000000010400780c */ /* 0x002fe20003f06270 */
[----:B0-----:R-:W-:-:S05]  /*0060*/  IMAD.WIDE.U32 R2, R0, 0x4, R2 ;  /* 0x0000000400027825 */ /* 0x001fca00078e0002 */
[----:B--2---:R0:W-:Y:S07]  /*0070*/  STG.E desc[UR6][R2.64], RZ ;  /* 0x000000ff02007986 */ /* 0x0041ee000c101906 */
[----:B------:R-:W-:Y:S05]  /*0080*/  @!P0 EXIT ;  /* 0x000000000000894d */ /* 0x000fea0003800000 */
[C---:B------:R-:W-:Y:S01]  /*0090*/  ISETP.GE.U32.AND P1, PT, R4.reuse, 0x10, PT ;  /* 0x000000100400780c */ /* 0x040fe20003f26070 */
[----:B------:R-:W-:Y:S01]  /*00a0*/  HFMA2 R7, -RZ, RZ, 0, 0 ;  /* 0x00000000ff077431 */ /* 0x000fe200000001ff */
[----:B------:R-:W-:Y:S02]  /*00b0*/  LOP3.LUT R16, R4, 0xf, RZ, 0xc0, !PT ;  /* 0x0000000f04107812 */ /* 0x000fe400078ec0ff */
[----:B------:R-:W-:Y:S02]  /*00c0*/  MOV R5, RZ ;  /* 0x000000ff00057202 */ /* 0x000fe40000000f00 */
[----:B------:R-:W-:-:S07]  /*00d0*/  ISETP.NE.AND P0, PT, R16, RZ, PT ;  /* 0x000000ff1000720c */ /* 0x000fce0003f05270 */
[----:B------:R-:W-:Y:S06]  /*00e0*/  @!P1 BRA `(.L_x_7) ;  /* 0x00000004005c9947 */ /* 0x000fec0003800000 */
[----:B------:R-:W1:Y:S01]  /*00f0*/  LDCU.64 UR4, c[0x0][0x390] ;  /* 0x00007200ff0477ac */ /* 0x000e620008000a00 */
[----:B------:R-:W-:Y:S01]  /*0100*/  LOP3.LUT R7, R4, 0x7ffffff0, RZ, 0xc0, !PT ;  /* 0x7ffffff004077812 */ /* 0x000fe200078ec0ff */
[----:B------:R-:W-:Y:S01]  /*0110*/  IMAD.MOV.U32 R5, RZ, RZ, RZ ;  /* 0x000000ffff057224 */ /* 0x000fe200078e00ff */
[----:B------:R-:W2:Y:S02]  /*0120*/  LDCU.64 UR8, c[0x0][0x388] ;  /* 0x00007100ff0877ac */ /* 0x000ea40008000a00 */
[----:B------:R-:W-:Y:S01]  /*0130*/  IADD3 R6, PT, PT, -R7, RZ, RZ ;  /* 0x000000ff07067210 */ /* 0x000fe20007ffe1ff */
[----:B-1----:R-:W-:Y:S01]  /*0140*/  UIADD3 UR4, UP0, UPT, UR4, 0x20, URZ ;  /* 0x0000002004047890 */ /* 0x002fe2000ff1e0ff */
[----:B--2---:R-:W-:-:S03]  /*0150*/  LEA R14, P1, R0, UR8, 0x2 ;  /* 0x00000008000e7c11 */ /* 0x004fc6000f8210ff */
[----:B------:R-:W-:Y:S02]  /*0160*/  UIADD3.X UR5, UPT, UPT, URZ, UR5, URZ, UP0, !UPT ;  /* 0x00000005ff057290 */ /* 0x000fe400087fe4ff */
[----:B------:R-:W-:Y:S01]  /*0170*/  IMAD.U32 R12, RZ, RZ, UR4 ;  /* 0x00000004ff0c7e24 */ /* 0x000fe2000f8e00ff */
[----:B------:R-:W-:Y:S02]  /*0180*/  IADD3 R14, P2, PT, R14, 0x20, RZ ;  /* 0x000000200e0e7810 */ /* 0x000fe40007f5e0ff */
[----:B------:R-:W-:Y:S01]  /*0190*/  LEA.HI.X R11, R0, UR9, RZ, 0x2, P1 ;  /* 0x00000009000b7c11 */ /* 0x000fe200088f14ff */
[----:B------:R-:W-:-:S03]  /*01a0*/  IMAD.U32 R13, RZ, RZ, UR5 ;  /* 0x00000005ff0d7e24 */ /* 0x000fc6000f8e00ff */
[----:B------:R-:W-:-:S07]  /*01b0*/  IADD3.X R11, PT, PT, RZ, R11, RZ, P2, !PT ;  /* 0x0000000bff0b7210 */ /* 0x000fce00017fe4ff */
.L_x_8:
[----:B------:R-:W-:Y:S01]  /*01c0*/  MOV R10, R14 ;  /* 0x0000000e000a7202 */ /* 0x000fe20000000f00 */
[----:B------:R-:W-:Y:S01]  /*01d0*/  IMAD.MOV.U32 R9, RZ, RZ, R13 ;  /* 0x000000ffff097224 */ /* 0x000fe200078e000d */
[----:B------:R-:W-:-:S03]  /*01e0*/  MOV R8, R12 ;  /* 0x0000000c00087202 */ /* 0x000fc60000000f00 */
[----:B------:R-:W2:Y:S04]  /*01f0*/  LDG.E R12, desc[UR6][R10.64+-0x20] ;  /* 0xffffe0060a0c7981 */ /* 0x000ea8000c1e1900 */
[----:B------:R-:W2:Y:S02]  /*0200*/  LDG.E R13, desc[UR6][R8.64+-0x20] ;  /* 0xffffe006080d7981 */ /* 0x000ea4000c1e1900 */
[----:B--2---:R-:W-:-:S05]  /*0210*/  FFMA R13, R12, R13, R5 ;  /* 0x0000000d0c0d7223 */ /* 0x004fca0000000005 */
[----:B------:R1:W-:Y:S04]  /*0220*/  STG.E desc[UR6][R2.64], R13 ;  /* 0x0000000d02007986 */ /* 0x0003e8000c101906 */
[----:B------:R-:W2:Y:S04]  /*0230*/  LDG.E R12, desc[UR6][R10.64+-0x1c] ;  /* 0xffffe4060a0c7981 */ /* 0x000ea8000c1e1900 */
[----:B----4-:R-:W2:Y:S02]  /*0240*/  LDG.E R5, desc[UR6][R8.64+-0x1c] ;  /* 0xffffe40608057981 */ /* 0x010ea4000c1e1900 */
[----:B--2---:R-:W-:-:S05]  /*0250*/  FFMA R5, R12, R5, R13 ;  /* 0x000000050c057223 */ /* 0x004fca000000000d */
[----:B------:R2:W-:Y:S04]  /*0260*/  STG.E desc[UR6][R2.64], R5 ;  /* 0x0000000502007986 */ /* 0x0005e8000c101906 */
[----:B------:R-:W3:Y:S04]  /*0270*/  LDG.E R12, desc[UR6][R10.64+-0x18] ;  /* 0xffffe8060a0c7981 */ /* 0x000ee8000c1e1900 */
[----:B------:R-:W3:Y:S02]  /*0280*/  LDG.E R14, desc[UR6][R8.64+-0x18] ;  /* 0xffffe806080e7981 */ /* 0x000ee4000c1e1900 */
[----:B---3--:R-:W-:-:S05]  /*0290*/  FFMA R15, R12, R14, R5 ;  /* 0x0000000e0c0f7223 */ /* 0x008fca0000000005 */
[----:B------:R3:W-:Y:S04]  /*02a0*/  STG.E desc[UR6][R2.64], R15 ;  /* 0x0000000f02007986 */ /* 0x0007e8000c101906 */
[----:B------:R-:W1:Y:S04]  /*02b0*/  LDG.E R12, desc[UR6][R10.64+-0x14] ;  /* 0xffffec060a0c7981 */ /* 0x000e68000c1e1900 */
[----:B------:R-:W1:Y:S02]  /*02c0*/  LDG.E R14, desc[UR6][R8.64+-0x14] ;  /* 0xffffec06080e7981 */ /* 0x000e64000c1e1900 */
[----:B-1----:R-:W-:-:S05]  /*02d0*/  FFMA R13, R12, R14, R15 ;  /* 0x0000000e0c0d7223 */ /* 0x002fca000000000f */
[----:B------:R1:W-:Y:S04]  /*02e0*/  STG.E desc[UR6][R2.64], R13 ;  /* 0x0000000d02007986 */ /* 0x0003e8000c101906 */
[----:B------:R-:W2:Y:S04]  /*02f0*/  LDG.E R12, desc[UR6][R10.64+-0x10] ;  /* 0xfffff0060a0c7981 */ /* 0x000ea8000c1e1900 */
[----:B------:R-:W2:Y:S02]  /*0300*/  LDG.E R14, desc[UR6][R8.64+-0x10] ;  /* 0xfffff006080e7981 */ /* 0x000ea4000c1e1900 */
        /* <DEDUP_REMOVED lines=34> */
[----:B------:R-:W4:Y:S04]  /*0530*/  LDG.E R12, desc[UR6][R10.64+0x14] ;  /* 0x000014060a0c7981 */ /* 0x000f28000c1e1900 */
[----:B------:R-:W4:Y:S02]  /*0540*/  LDG.E R14, desc[UR6][R8.64+0x14] ;  /* 0x00001406080e7981 */ /* 0x000f24000c1e1900 */
[----:B----4-:R-:W-:-:S05]  /*0550*/  FFMA R17, R12, R14, R13 ;  /* 0x0000000e0c117223 */ /* 0x010fca000000000d */
[----:B------:R4:W-:Y:S04]  /*0560*/  STG.E desc[UR6][R2.64], R17 ;  /* 0x0000001102007986 */ /* 0x0009e8000c101906 */
[----:B------:R-:W3:Y:S04]  /*0570*/  LDG.E R12, desc[UR6][R10.64+0x18] ;  /* 0x000018060a0c7981 */ /* 0x000ee8000c1e1900 */
[----:B--2---:R-:W3:Y:S01]  /*0580*/  LDG.E R5, desc[UR6][R8.64+0x18] ;  /* 0x0000180608057981 */ /* 0x004ee2000c1e1900 */
[----:B------:R-:W-:Y:S01]  /*0590*/  IADD3 R6, PT, PT, R6, 0x10, RZ ;  /* 0x0000001006067810 */ /* 0x000fe20007ffe0ff */
[----:B---3--:R-:W-:-:S05]  /*05a0*/  FFMA R15, R12, R5, R17 ;  /* 0x000000050c0f7223 */ /* 0x008fca0000000011 */
[----:B------:R4:W-:Y:S04]  /*05b0*/  STG.E desc[UR6][R2.64], R15 ;  /* 0x0000000f02007986 */ /* 0x0009e8000c101906 */
[----:B------:R2:W3:Y:S04]  /*05c0*/  LDG.E R12, desc[UR6][R10.64+0x1c] ;  /* 0x00001c060a0c7981 */ /* 0x0004e8000c1e1900 */
[----:B------:R-:W3:Y:S01]  /*05d0*/  LDG.E R5, desc[UR6][R8.64+0x1c] ;  /* 0x00001c0608057981 */ /* 0x000ee2000c1e1900 */
[----:B------:R-:W-:Y:S02]  /*05e0*/  ISETP.NE.AND P1, PT, R6, RZ, PT ;  /* 0x000000ff0600720c */ /* 0x000fe40003f25270 */
[----:B------:R-:W-:-:S04]  /*05f0*/  IADD3 R14, P2, PT, R10, 0x40, RZ ;  /* 0x000000400a0e7810 */ /* 0x000fc80007f5e0ff */
[----:B--2---:R-:W-:Y:S01]  /*0600*/  IADD3.X R11, PT, PT, RZ, R11, RZ, P2, !PT ;  /* 0x0000000bff0b7210 */ /* 0x004fe200017fe4ff */
[----:B---3--:R-:W-:Y:S01]  /*0610*/  FFMA R5, R12, R5, R15 ;  /* 0x000000050c057223 */ /* 0x008fe2000000000f */
[----:B------:R-:W-:-:S04]  /*0620*/  IADD3 R12, P3, PT, R8, 0x40, RZ ;  /* 0x00000040080c7810 */ /* 0x000fc80007f7e0ff */
[----:B------:R4:W-:Y:S01]  /*0630*/  STG.E desc[UR6][R2.64], R5 ;  /* 0x0000000502007986 */ /* 0x0009e2000c101906 */
[----:B-1----:R-:W-:Y:S01]  /*0640*/  IMAD.X R13, RZ, RZ, R9, P3 ;  /* 0x000000ffff0d7224 */ /* 0x002fe200018e0609 */
[----:B------:R-:W-:Y:S07]  /*0650*/  @P1 BRA `(.L_x_8) ;  /* 0xfffffff800d81947 */ /* 0x000fee000383ffff */
.L_x_7:
[----:B------:R-:W-:Y:S05]  /*0660*/  @!P0 EXIT ;  /* 0x000000000000894d */ /* 0x000fea0003800000 */
[----:B------:R-:W-:Y:S02]  /*0670*/  ISETP.GE.U32.AND P0, PT, R16, 0x8, PT ;  /* 0x000000081000780c */ /* 0x000fe40003f06070 */
[----:B----4-:R-:W-:-:S04]  /*0680*/  LOP3.LUT R17, R4, 0x7, RZ, 0xc0, !PT ;  /* 0x0000000704117812 */ /* 0x010fc800078ec0ff */
[----:B------:R-:W-:-:S07]  /*0690*/  ISETP.NE.AND P1, PT, R17, RZ, PT ;  /* 0x000000ff1100720c */ /* 0x000fce0003f25270 */
[----:B------:R-:W-:Y:S06]  /*06a0*/  @!P0 BRA `(.L_x_9) ;  /* 0x0000000000ac8947 */ /* 0x000fec0003800000 */
[----:B------:R-:W1:Y:S01]  /*06b0*/  LDC.64 R12, c[0x0][0x388] ;  /* 0x0000e200ff0c7b82 */ /* 0x000e620000000a00 */
[----:B------:R-:W-:Y:S01]  /*06c0*/  IADD3 R11, PT, PT, R7, R0, RZ ;  /* 0x00000000070b7210 */ /* 0x000fe20007ffe0ff */
[----:B------:R-:W2:Y:S06]  /*06d0*/  LDCU.64 UR4, c[0x0][0x388] ;  /* 0x00007100ff0477ac */ /* 0x000eac0008000a00 */
[----:B------:R-:W3:Y:S01]  /*06e0*/  LDC.64 R8, c[0x0][0x390] ;  /* 0x0000e400ff087b82 */ /* 0x000ee20000000a00 */
[----:B-1----:R-:W-:-:S06]  /*06f0*/  IMAD.WIDE.U32 R12, R11, 0x4, R12 ;  /* 0x000000040b0c7825 */ /* 0x002fcc00078e000c */
[----:B------:R-:W4:Y:S01]  /*0700*/  LDG.E R12, desc[UR6][R12.64] ;  /* 0x000000060c0c7981 */ /* 0x000f22000c1e1900 */
[----:B---3--:R-:W-:-:S05]  /*0710*/  IMAD.WIDE.U32 R8, R7, 0x4, R8 ;  /* 0x0000000407087825 */ /* 0x008fca00078e0008 */
[----:B------:R-:W4:Y:S01]  /*0720*/  LDG.E R6, desc[UR6][R8.64] ;  /* 0x0000000608067981 */ /* 0x000f22000c1e1900 */
[----:B------:R-:W-:-:S04]  /*0730*/  IADD3 R11, P0, PT, R7, R0, RZ ;  /* 0x00000000070b7210 */ /* 0x000fc80007f1e0ff */
[----:B------:R-:W-:Y:S02]  /*0740*/  IADD3.X R14, PT, PT, RZ, RZ, RZ, P0, !PT ;  /* 0x000000ffff0e7210 */ /* 0x000fe400007fe4ff */
[----:B--2---:R-:W-:-:S04]  /*0750*/  LEA R10, P0, R11, UR4, 0x2 ;  /* 0x000000040b0a7c11 */ /* 0x004fc8000f8010ff */
[----:B------:R-:W-:Y:S01]  /*0760*/  LEA.HI.X R11, R11, UR5, R14, 0x2, P0 ;  /* 0x000000050b0b7c11 */ /* 0x000fe200080f140e */
[----:B----4-:R-:W-:-:S05]  /*0770*/  FFMA R5, R12, R6, R5 ;  /* 0x000000060c057223 */ /* 0x010fca0000000005 */
        /* <DEDUP_REMOVED lines=21> */
[----:B------:R-:W3:Y:S04]  /*08d0*/  LDG.E R6, desc[UR6][R10.64+0x18] ;  /* 0x000018060a067981 */ /* 0x000ee8000c1e1900 */
[----:B------:R-:W3:Y:S02]  /*08e0*/  LDG.E R12, desc[UR6][R8.64+0x18] ;  /* 0x00001806080c7981 */ /* 0x000ee4000c1e1900 */
[----:B---3--:R-:W-:-:S05]  /*08f0*/  FFMA R19, R6, R12, R15 ;  /* 0x0000000c06137223 */ /* 0x008fca000000000f */
[----:B------:R2:W-:Y:S04]  /*0900*/  STG.E desc[UR6][R2.64], R19 ;  /* 0x0000001302007986 */ /* 0x0005e8000c101906 */
[----:B------:R-:W3:Y:S04]  /*0910*/  LDG.E R6, desc[UR6][R10.64+0x1c] ;  /* 0x00001c060a067981 */ /* 0x000ee8000c1e1900 */
[----:B-1----:R-:W3:Y:S01]  /*0920*/  LDG.E R5, desc[UR6][R8.64+0x1c] ;  /* 0x00001c0608057981 */ /* 0x002ee2000c1e1900 */
[----:B------:R-:W-:Y:S02]  /*0930*/  VIADD R7, R7, 0x8 ;  /* 0x0000000807077836 */ /* 0x000fe40000000000 */
[----:B---3--:R-:W-:-:S05]  /*0940*/  FFMA R5, R6, R5, R19 ;  /* 0x0000000506057223 */ /* 0x008fca0000000013 */
[----:B------:R2:W-:Y:S02]  /*0950*/  STG.E desc[UR6][R2.64], R5 ;  /* 0x0000000502007986 */ /* 0x0005e4000c101906 */
.L_x_9:
[----:B------:R-:W-:Y:S05]  /*0960*/  @!P1 EXIT ;  /* 0x000000000000994d */ /* 0x000fea0003800000 */
[----:B------:R-:W-:Y:S02]  /*0970*/  ISETP.GE.U32.AND P0, PT, R17, 0x4, PT ;  /* 0x000000041100780c */ /* 0x000fe40003f06070 */
[----:B------:R-:W-:-:S04]  /*0980*/  LOP3.LUT R4, R4, 0x3, RZ, 0xc0, !PT ;  /* 0x0000000304047812 */ /* 0x000fc800078ec0ff */
[----:B------:R-:W-:-:S07]  /*0990*/  ISETP.NE.AND P1, PT, R4, RZ, PT ;  /* 0x000000ff0400720c */ /* 0x000fce0003f25270 */
[----:B------:R-:W-:Y:S06]  /*09a0*/  @!P0 BRA `(.L_x_10) ;  /* 0x00000000006c8947 */ /* 0x000fec0003800000 */
[----:B------:R-:W1:Y:S01]  /*09b0*/  LDC.64 R8, c[0x0][0x388] ;  /* 0x0000e200ff087b82 */ /* 0x000e620000000a00 */
[----:B--2---:R-:W-:Y:S01]  /*09c0*/  IADD3 R13, PT, PT, R7, R0, RZ ;  /* 0x00000000070d7210 */ /* 0x004fe20007ffe0ff */
        /* <DEDUP_REMOVED lines=16> */
[----:B------:R-:W2:Y:S04]  /*0ad0*/  LDG.E R6, desc[UR6][R10.64+0x8] ;  /* 0x000008060a067981 */ /* 0x000ea8000c1e1900 */
[----:B------:R-:W2:Y:S02]  /*0ae0*/  LDG.E R12, desc[UR6][R8.64+0x8] ;  /* 0x00000806080c7981 */ /* 0x000ea4000c1e1900 */
[----:B--2---:R-:W-:-:S05]  /*0af0*/  FFMA R15, R6, R12, R13 ;  /* 0x0000000c060f7223 */ /* 0x004fca000000000d */
[----:B------:R3:W-:Y:S04]  /*0b00*/  STG.E desc[UR6][R2.64], R15 ;  /* 0x0000000f02007986 */ /* 0x0007e8000c101906 */
[----:B------:R-:W1:Y:S04]  /*0b10*/  LDG.E R6, desc[UR6][R10.64+0xc] ;  /* 0x00000c060a067981 */ /* 0x000e68000c1e1900 */
[----:B------:R-:W1:Y:S01]  /*0b20*/  LDG.E R12, desc[UR6][R8.64+0xc] ;  /* 0x00000c06080c7981 */ /* 0x000e62000c1e1900 */
[----:B------:R-:W-:Y:S02]  /*0b30*/  VIADD R7, R7, 0x4 ;  /* 0x0000000407077836 */ /* 0x000fe40000000000 */
[----:B-1----:R-:W-:-:S05]  /*0b40*/  FFMA R5, R6, R12, R15 ;  /* 0x0000000c06057223 */ /* 0x002fca000000000f */
[----:B------:R3:W-:Y:S02]  /*0b50*/  STG.E desc[UR6][R2.64], R5 ;  /* 0x0000000502007986 */ /* 0x0007e4000c101906 */
.L_x_10:
[----:B------:R-:W-:Y:S05]  /*0b60*/  @!P1 EXIT ;  /* 0x000000000000994d */ /* 0x000fea0003800000 */
[----:B------:R-:W1:Y:S01]  /*0b70*/  LDC.64 R8, c[0x0][0x390] ;  /* 0x0000e400ff087b82 */ /* 0x000e620000000a00 */
[----:B--23--:R-:W-:Y:S01]  /*0b80*/  IADD3 R13, PT, PT, R0, R7, RZ ;  /* 0x00000007000d7210 */ /* 0x00cfe20007ffe0ff */
[----:B------:R-:W-:-:S06]  /*0b90*/  IMAD.MOV R4, RZ, RZ, -R4 ;  /* 0x000000ffff047224 */ /* 0x000fcc00078e0a04 */
[----:B------:R-:W2:Y:S01]  /*0ba0*/  LDC.64 R10, c[0x0][0x388] ;  /* 0x0000e200ff0a7b82 */ /* 0x000ea20000000a00 */
[----:B-1----:R-:W-:-:S04]  /*0bb0*/  IMAD.WIDE.U32 R6, R7, 0x4, R8 ;  /* 0x0000000407067825 */ /* 0x002fc800078e0008 */
[----:B--2---:R-:W-:Y:S01]  /*0bc0*/  IMAD.WIDE.U32 R8, R13, 0x4, R10 ;  /* 0x000000040d087825 */ /* 0x004fe200078e000a */
[----:B------:R-:W-:-:S03]  /*0bd0*/  MOV R10, R6 ;  /* 0x00000006000a7202 */ /* 0x000fc60000000f00 */
[----:B------:R-:W-:Y:S01]  /*0be0*/  IMAD.MOV.U32 R11, RZ, RZ, R7 ;  /* 0x000000ffff0b7224 */ /* 0x000fe200078e0007 */
[----:B------:R-:W-:Y:S02]  /*0bf0*/  MOV R6, R8 ;  /* 0x0000000800067202 */ /* 0x000fe40000000f00 */
[----:B------:R-:W-:-:S07]  /*0c00*/  MOV R7, R9 ;  /* 0x0000000900077202 */ /* 0x000fce0000000f00 */
.L_x_11:
[----:B------:R-:W-:Y:S01]  /*0c10*/  MOV R8, R10 ;  /* 0x0000000a00087202 */ /* 0x000fe20000000f00 */
[----:B-1----:R1:W2:Y:S01]  /*0c20*/  LDG.E R0, desc[UR6][R6.64] ;  /* 0x0000000606007981 */ /* 0x0022a2000c1e1900 */
[----:B------:R-:W-:-:S05]  /*0c30*/  MOV R9, R11 ;  /* 0x0000000b00097202 */ /* 0x000fca0000000f00 */
[----:B------:R-:W2:Y:S01]  /*0c40*/  LDG.E R8, desc[UR6][R8.64] ;  /* 0x0000000608087981 */ /* 0x000ea2000c1e1900 */
[----:B------:R-:W-:-:S05]  /*0c50*/  VIADD R4, R4, 0x1 ;  /* 0x0000000104047836 */ /* 0x000fca0000000000 */
[----:B------:R-:W-:Y:S02]  /*0c60*/  ISETP.NE.AND P0, PT, R4, RZ, PT ;  /* 0x000000ff0400720c */ /* 0x000fe40003f05270 */
[----:B------:R-:W-:Y:S02]  /*0c70*/  IADD3 R10, P1, PT, R10, 0x4, RZ ;  /* 0x000000040a0a7810 */ /* 0x000fe40007f3e0ff */
[----:B-1----:R-:W-:Y:S02]  /*0c80*/  IADD3 R6, P2, PT, R6, 0x4, RZ ;  /* 0x0000000406067810 */ /* 0x002fe40007f5e0ff */
[----:B------:R-:W-:Y:S02]  /*0c90*/  IADD3.X R11, PT, PT, RZ, R11, RZ, P1, !PT ;  /* 0x0000000bff0b7210 */ /* 0x000fe40000ffe4ff */
[----:B------:R-:W-:Y:S01]  /*0ca0*/  IADD3.X R7, PT, PT, RZ, R7, RZ, P2, !PT ;  /* 0x00000007ff077210 */ /* 0x000fe200017fe4ff */
[----:B--2---:R-:W-:-:S05]  /*0cb0*/  FFMA R5, R0, R8, R5 ;  /* 0x0000000800057223 */ /* 0x004fca0000000005 */
[----:B------:R1:W-:Y:S01]  /*0cc0*/  STG.E desc[UR6][R2.64], R5 ;  /* 0x0000000502007986 */ /* 0x0003e2000c101906 */
[----:B------:R-:W-:Y:S05]  /*0cd0*/  @P0 BRA `(.L_x_11) ;  /* 0xfffffffc00cc0947 */ /* 0x000fea000383ffff */
[----:B------:R-:W-:Y:S05]  /*0ce0*/  EXIT ;  /* 0x000000000000794d */ /* 0x000fea0003800000 */
.L_x_12:
        /* <DEDUP_REMOVED lines=9> */
.L_x_28:


//--------------------- .text._Z17mat_sum_by_columnPfS_i --------------------------
	.section	.text._Z17mat_sum_by_columnPfS_i,"ax",@progbits
	.align	128
        .global         _Z17mat_sum_by_columnPfS_i
        .type           _Z17mat_sum_by_columnPfS_i,@function
        .size           _Z17mat_sum_by_columnPfS_i,(.L_x_29 - _Z17mat_sum_by_columnPfS_i)
        .other          _Z17mat_sum_by_columnPfS_i,@"STO_CUDA_ENTRY STV_DEFAULT"
_Z17mat_sum_by_columnPfS_i:
.text._Z17mat_sum_by_columnPfS_i:
[----:B------:R-:W-:Y:S01]  /*0000*/  LDC R1, c[0x0][0x37c] ;  /* 0x0000df00ff017b82 */ /* 0x000fe20000000800 */
[----:B------:R-:W0:Y:S01]  /*0010*/  LDCU UR5, c[0x0][0x390] ;  /* 0x00007200ff0577ac */ /* 0x000e220008000800 */
[----:B------:R-:W1:Y:S01]  /*0020*/  S2R R0, SR_TID.X ;  /* 0x0000000000007919 */ /* 0x000e620000002100 */
[----:B------:R-:W-:Y:S01]  /*0030*/  HFMA2 R2, -RZ, RZ, 0, 0 ;  /* 0x00000000ff027431 */ /* 0x000fe200000001ff */
[----:B------:R-:W2:Y:S01]  /*0040*/  LDCU.64 UR8, c[0x0][0x358] ;  /* 0x00006b00ff0877ac */ /* 0x000ea20008000a00 */
[----:B0-----:R-:W-:-:S09]  /*0050*/  UISETP.GE.AND UP0, UPT, UR5, 0x1, UPT ;  /* 0x000000010500788c */ /* 0x001fd2000bf06270 */
[----:B--2---:R-:W-:Y:S05]  /*0060*/  BRA.U !UP0, `(.L_x_13) ;  /* 0x0000000508cc7547 */ /* 0x004fea000b800000 */
[----:B------:R-:W-:Y:S02]  /*0070*/  UISETP.GE.U32.AND UP1, UPT, UR5, 0x10, UPT ;  /* 0x000000100500788c */ /* 0x000fe4000bf26070 */
[----:B-1----:R-:W-:Y:S01]  /*0080*/  IMAD R3, R0, UR5, RZ ;  /* 0x0000000500037c24 */ /* 0x002fe2000f8e02ff */
[----:B------:R-:W-:Y:S01]  /*0090*/  ULOP3.LUT UR6, UR5, 0xf, URZ, 0xc0, !UPT ;  /* 0x0000000f05067892 */ /* 0x000fe2000f8ec0ff */
[----:B------:R-:W-:Y:S01]  /*00a0*/  MOV R2, RZ ;  /* 0x000000ff00027202 */ /* 0x000fe20000000f00 */
[----:B------:R-:W-:Y:S02]  /*00b0*/  UMOV UR4, URZ ;  /* 0x000000ff00047c82 */ /* 0x000fe40008000000 */
[----:B------:R-:W-:Y:S02]  /*00c0*/  UISETP.NE.AND UP0, UPT, UR6, URZ, UPT ;  /* 0x000000ff0600728c */ /* 0x000fe4000bf05270 */
[----:B------:R-:W-:Y:S09]  /*00d0*/  BRA.U !UP1, `(.L_x_14) ;  /* 0x0000000109b07547 */ /* 0x000ff2000b800000 */
[----:B------:R-:W0:Y:S01]  /*00e0*/  LDC.64 R4, c[0x0][0x388] ;  /* 0x0000e200ff047b82 */ /* 0x000e220000000a00 */
[----:B------:R-:W-:Y:S01]  /*00f0*/  ULOP3.LUT UR4, UR5, 0x7ffffff0, URZ, 0xc0, !UPT ;  /* 0x7ffffff005047892 */ /* 0x000fe2000f8ec0ff */
[----:B------:R-:W-:-:S03]  /*0100*/  MOV R2, RZ ;  /* 0x000000ff00027202 */ /* 0x000fc60000000f00 */
[----:B------:R-:W-:Y:S01]  /*0110*/  UIADD3 UR7, UPT, UPT, -UR4, URZ, URZ ;  /* 0x000000ff04077290 */ /* 0x000fe2000fffe1ff */
[----:B0-----:R-:W-:-:S03]  /*0120*/  IMAD.WIDE.U32 R4, R3, 0x4, R4 ;  /* 0x0000000403047825 */ /* 0x001fc600078e0004 */
[----:B------:R-:W-:-:S04]  /*0130*/  IADD3 R4, P0, PT, R4, 0x20, RZ ;  /* 0x0000002004047810 */ /* 0x000fc80007f1e0ff */
[----:B------:R-:W-:-:S09]  /*0140*/  IADD3.X R5, PT, PT, RZ, R5, RZ, P0, !PT ;  /* 0x00000005ff057210 */ /* 0x000fd200007fe4ff */
.L_x_15:
        /* <DEDUP_REMOVED lines=15> */
[----:B------:R0:W5:Y:S01]  /*0240*/  LDG.E R6, desc[UR8][R4.64+0x1c] ;  /* 0x00001c0804067981 */ /* 0x000162000c1e1900 */
[----:B------:R-:W-:-:S04]  /*0250*/  UIADD3 UR7, UPT, UPT, UR7, 0x10, URZ ;  /* 0x0000001007077890 */ /* 0x000fc8000fffe0ff */
[----:B------:R-:W-:Y:S01]  /*0260*/  UISETP.NE.AND UP1, UPT, UR7, URZ, UPT ;  /* 0x000000ff0700728c */ /* 0x000fe2000bf25270 */
[----:B0-----:R-:W-:-:S04]  /*0270*/  IADD3 R4, P0, PT, R4, 0x40, RZ ;  /* 0x0000004004047810 */ /* 0x001fc80007f1e0ff */
[----:B------:R-:W-:Y:S01]  /*0280*/  IADD3.X R5, PT, PT, RZ, R5, RZ, P0, !PT ;  /* 0x00000005ff057210 */ /* 0x000fe200007fe4ff */
[----:B--2---:R-:W-:-:S04]  /*0290*/  FADD R13, R13, R2 ;  /* 0x000000020d0d7221 */ /* 0x004fc80000000000 */
[----:B---3--:R-:W-:-:S04]  /*02a0*/  FADD R13, R13, R14 ;  /* 0x0000000e0d0d7221 */ /* 0x008fc80000000000 */
[----:B----4-:R-:W-:-:S04]  /*02b0*/  FADD R13, R13, R16 ;  /* 0x000000100d0d7221 */ /* 0x010fc80000000000 */
[----:B-----5:R-:W-:-:S04]  /*02c0*/  FADD R13, R13, R18 ;  /* 0x000000120d0d7221 */ /* 0x020fc80000000000 */
[----:B------:R-:W-:-:S04]  /*02d0*/  FADD R13, R13, R20 ;  /* 0x000000140d0d7221 */ /* 0x000fc80000000000 */
        /* <DEDUP_REMOVED lines=10> */
[----:B------:R-:W-:Y:S01]  /*0380*/  FADD R2, R7, R6 ;  /* 0x0000000607027221 */ /* 0x000fe20000000000 */
[----:B------:R-:W-:Y:S06]  /*0390*/  BRA.U UP1, `(.L_x_15) ;  /* 0xfffffffd016c7547 */ /* 0x000fec000b83ffff */
.L_x_14:
[----:B------:R-:W-:Y:S05]  /*03a0*/  BRA.U !UP0, `(.L_x_13) ;  /* 0x0000000108fc7547 */ /* 0x000fea000b800000 */
[----:B------:R-:W-:Y:S02]  /*03b0*/  UISETP.GE.U32.AND UP0, UPT, UR6, 0x8, UPT ;  /* 0x000000080600788c */ /* 0x000fe4000bf06070 */
[----:B------:R-:W-:-:S04]  /*03c0*/  ULOP3.LUT UR7, UR5, 0x7, URZ, 0xc0, !UPT ;  /* 0x0000000705077892 */ /* 0x000fc8000f8ec0ff */
[----:B------:R-:W-:-:S03]  /*03d0*/  UISETP.NE.AND UP1, UPT, UR7, URZ, UPT ;  /* 0x000000ff0700728c */ /* 0x000fc6000bf25270 */
[----:B------:R-:W-:Y:S08]  /*03e0*/  BRA.U !UP0, `(.L_x_16) ;  /* 0x0000000108647547 */ /* 0x000ff0000b800000 */
[----:B------:R-:W0:Y:S01]  /*03f0*/  LDC.64 R6, c[0x0][0x388] ;  /* 0x0000e200ff067b82 */ /* 0x000e220000000a00 */
[----:B------:R-:W1:Y:S01]  /*0400*/  LDCU.64 UR10, c[0x0][0x388] ;  /* 0x00007100ff0a77ac */ /* 0x000e620008000a00 */
[C---:B------:R-:W-:Y:S02]  /*0410*/  IADD3 R5, PT, PT, R3.reuse, UR4, RZ ;  /* 0x0000000403057c10 */ /* 0x040fe4000fffe0ff */
[----:B------:R-:W-:-:S04]  /*0420*/  IADD3 R8, P0, PT, R3, UR4, RZ ;  /* 0x0000000403087c10 */ /* 0x000fc8000ff1e0ff */
[----:B------:R-:W-:Y:S02]  /*0430*/  IADD3.X R9, PT, PT, RZ, RZ, RZ, P0, !PT ;  /* 0x000000ffff097210 */ /* 0x000fe400007fe4ff */
[----:B-1----:R-:W-:Y:S01]  /*0440*/  LEA R4, P0, R8, UR10, 0x2 ;  /* 0x0000000a08047c11 */ /* 0x002fe2000f8010ff */
[----:B0-----:R-:W-:-:S03]  /*0450*/  IMAD.WIDE.U32 R6, R5, 0x4, R6 ;  /* 0x0000000405067825 */ /* 0x001fc600078e0006 */
[----:B------:R-:W-:-:S03]  /*0460*/  LEA.HI.X R5, R8, UR11, R9, 0x2, P0 ;  /* 0x0000000b08057c11 */ /* 0x000fc600080f1409 */
[----:B------:R-:W2:Y:S04]  /*0470*/  LDG.E R7, desc[UR8][R6.64] ;  /* 0x0000000806077981 */ /* 0x000ea8000c1e1900 */
[----:B------:R-:W3:Y:S04]  /*0480*/  LDG.E R9, desc[UR8][R4.64+0x4] ;  /* 0x0000040804097981 */ /* 0x000ee8000c1e1900 */
[----:B------:R-:W4:Y:S04]  /*0490*/  LDG.E R11, desc[UR8][R4.64+0x8] ;  /* 0x00000808040b7981 */ /* 0x000f28000c1e1900 */
[----:B------:R-:W5:Y:S04]  /*04a0*/  LDG.E R13, desc[UR8][R4.64+0xc] ;  /* 0x00000c08040d7981 */ /* 0x000f68000c1e1900 */
[----:B------:R-:W5:Y:S04]  /*04b0*/  LDG.E R15, desc[UR8][R4.64+0x10] ;  /* 0x00001008040f7981 */ /* 0x000f68000c1e1900 */
[----:B------:R-:W5:Y:S04]  /*04c0*/  LDG.E R17, desc[UR8][R4.64+0x14] ;  /* 0x0000140804117981 */ /* 0x000f68000c1e1900 */
[----:B------:R-:W5:Y:S04]  /*04d0*/  LDG.E R19, desc[UR8][R4.64+0x18] ;  /* 0x0000180804137981 */ /* 0x000f68000c1e1900 */
[----:B------:R-:W5:Y:S01]  /*04e0*/  LDG.E R21, desc[UR8][R4.64+0x1c] ;  /* 0x00001c0804157981 */ /* 0x000f62000c1e1900 */
[----:B------:R-:W-:Y:S01]  /*04f0*/  UIADD3 UR4, UPT, UPT, UR4, 0x8, URZ ;  /* 0x0000000804047890 */ /* 0x000fe2000fffe0ff */
[----:B--2---:R-:W-:-:S04]  /*0500*/  FADD R2, R2, R7 ;  /* 0x0000000702027221 */ /* 0x004fc80000000000 */
[----:B---3--:R-:W-:-:S04]  /*0510*/  FADD R2, R2, R9 ;  /* 0x0000000902027221 */ /* 0x008fc80000000000 */
[----:B----4-:R-:W-:-:S04]  /*0520*/  FADD R2, R2, R11 ;  /* 0x0000000b02027221 */ /* 0x010fc80000000000 */
[----:B-----5:R-:W-:-:S04]  /*0530*/  FADD R2, R2, R13 ;  /* 0x0000000d02027221 */ /* 0x020fc80000000000 */
[----:B------:R-:W-:-:S04]  /*0540*/  FADD R2, R2, R15 ;  /* 0x0000000f02027221 */ /* 0x000fc80000000000 */
[----:B------:R-:W-:-:S04]  /*0550*/  FADD R2, R2, R17 ;  /* 0x0000001102027221 */ /* 0x000fc80000000000 */
[----:B------:R-:W-:-:S04]  /*0560*/  FADD R2, R2, R19 ;  /* 0x0000001302027221 */ /* 0x000fc80000000000 */
[----:B------:R-:W-:-:S07]  /*0570*/  FADD R2, R2, R21 ;  /* 0x0000001502027221 */ /* 0x000fce0000000000 */
.L_x_16:
        /* <DEDUP_REMOVED lines=16> */
[----:B------:R-:W5:Y:S01]  /*0680*/  LDG.E R13, desc[UR8][R6.64+0xc] ;  /* 0x00000c08060d7981 */ /* 0x000f62000c1e1900 */
[----:B------:R-:W-:Y:S01]  /*0690*/  UIADD3 UR4, UPT, UPT, UR4, 0x4, URZ ;  /* 0x0000000404047890 */ /* 0x000fe2000fffe0ff */
[----:B--2---:R-:W-:-:S04]  /*06a0*/  FADD R2, R2, R5 ;  /* 0x0000000502027221 */ /* 0x004fc80000000000 */
[----:B---3--:R-:W-:-:S04]  /*06b0*/  FADD R2, R2, R9 ;  /* 0x0000000902027221 */ /* 0x008fc80000000000 */
[----:B----4-:R-:W-:-:S04]  /*06c0*/  FADD R2, R2, R11 ;  /* 0x0000000b02027221 */ /* 0x010fc80000000000 */
[----:B-----5:R-:W-:-:S07]  /*06d0*/  FADD R2, R2, R13 ;  /* 0x0000000d02027221 */ /* 0x020fce0000000000 */
.L_x_17:
[----:B------:R-:W-:Y:S05]  /*06e0*/  BRA.U !UP1, `(.L_x_13) ;  /* 0x00000001092c7547 */ /* 0x000fea000b800000 */
[----:B------:R-:W0:Y:S01]  /*06f0*/  LDC.64 R4, c[0x0][0x388] ;  /* 0x0000e200ff047b82 */ /* 0x000e220000000a00 */
[----:B------:R-:W-:Y:S01]  /*0700*/  IADD3 R3, PT, PT, R3, UR4, RZ ;  /* 0x0000000403037c10 */ /* 0x000fe2000fffe0ff */
[----:B------:R-:W-:-:S04]  /*0710*/  UIADD3 UR5, UPT, UPT, -UR5, URZ, URZ ;  /* 0x000000ff05057290 */ /* 0x000fc8000fffe1ff */
[----:B0-----:R-:W-:-:S08]  /*0720*/  IMAD.WIDE.U32 R4, R3, 0x4, R4 ;  /* 0x0000000403047825 */ /* 0x001fd000078e0004 */
.L_x_18:
[----:B------:R0:W2:Y:S01]  /*0730*/  LDG.E R3, desc[UR8][R4.64] ;  /* 0x0000000804037981 */ /* 0x0000a2000c1e1900 */
[----:B------:R-:W-:-:S04]  /*0740*/  UIADD3 UR5, UPT, UPT, UR5, 0x1, URZ ;  /* 0x0000000105057890 */ /* 0x000fc8000fffe0ff */
[----:B------:R-:W-:Y:S01]  /*0750*/  UISETP.NE.AND UP0, UPT, UR5, URZ, UPT ;  /* 0x000000ff0500728c */ /* 0x000fe2000bf05270 */
[----:B0-----:R-:W-:-:S04]  /*0760*/  IADD3 R4, P0, PT, R4, 0x4, RZ ;  /* 0x0000000404047810 */ /* 0x001fc80007f1e0ff */
[----:B------:R-:W-:Y:S01]  /*0770*/  IADD3.X R5, PT, PT, RZ, R5, RZ, P0, !PT ;  /* 0x00000005ff057210 */ /* 0x000fe200007fe4ff */
[----:B--2---:R-:W-:-:S03]  /*0780*/  FADD R2, R3, R2 ;  /* 0x0000000203027221 */ /* 0x004fc60000000000 */
[----:B------:R-:W-:Y:S05]  /*0790*/  BRA.U UP0, `(.L_x_18) ;  /* 0xfffffffd00e47547 */ /* 0x000fea000b83ffff */
.L_x_13:
[----:B------:R-:W1:Y:S02]  /*07a0*/  LDC.64 R4, c[0x0][0x380] ;  /* 0x0000e000ff047b82 */ /* 0x000e640000000a00 */
[----:B-1----:R-:W-:-:S05]  /*07b0*/  IMAD.WIDE.U32 R4, R0, 0x4, R4 ;  /* 0x0000000400047825 */ /* 0x002fca00078e0004 */
[----:B------:R-:W-:Y:S01]  /*07c0*/  STG.E desc[UR8][R4.64], R2 ;  /* 0x0000000204007986 */ /* 0x000fe2000c101908 */
[----:B------:R-:W-:Y:S05]  /*07d0*/  EXIT ;  /* 0x000000000000794d */ /* 0x000fea0003800000 */
.L_x_19:
        /* <DEDUP_REMOVED lines=10> */
.L_x_29:


//--------------------- .text._Z14mat_sum_by_rowPfS_i --------------------------
	.section	.text._Z14mat_sum_by_rowPfS_i,"ax",@progbits
	.align	128
        .global         _Z14mat_sum_by_rowPfS_i
        .type           _Z14mat_sum_by_rowPfS_i,@function
        .size           _Z14mat_sum_by_rowPfS_i,(.L_x_30 - _Z14mat_sum_by_rowPfS_i)
        .other          _Z14mat_sum_by_rowPfS_i,@"STO_CUDA_ENTRY STV_DEFAULT"
_Z14mat_sum_by_rowPfS_i:
.text._Z14mat_sum_by_rowPfS_i:
[----:B------:R-:W-:Y:S08]  /*0000*/  LDC R1, c[0x0][0x37c] ;  /* 0x0000df00ff017b82 */ /* 0x000ff00000000800 */
[----:B------:R-:W0:Y:S01]  /*0010*/  LDC R0, c[0x0][0x390] ;  /* 0x0000e400ff007b82 */ /* 0x000e220000000800 */
[----:B------:R-:W1:Y:S01]  /*0020*/  S2R R3, SR_TID.X ;  /* 0x0000000000037919 */ /* 0x000e620000002100 */
[----:B------:R-:W2:Y:S01]  /*0030*/  LDCU.64 UR4, c[0x0][0x358] ;  /* 0x00006b00ff0477ac */ /* 0x000ea20008000a00 */
[----:B------:R-:W-:Y:S01]  /*0040*/  HFMA2 R24, -RZ, RZ, 0, 0 ;  /* 0x00000000ff187431 */ /* 0x000fe200000001ff */
[----:B0-----:R-:W-:-:S13]  /*0050*/  ISETP.GE.AND P0, PT, R0, 0x1, PT ;  /* 0x000000010000780c */ /* 0x001fda0003f06270 */
[----:B-12---:R-:W-:Y:S05]  /*0060*/  @!P0 BRA `(.L_x_20) ;  /* 0x00000008009c8947 */ /* 0x006fea0003800000 */
[C---:B------:R-:W-:Y:S02]  /*0070*/  IADD3 R4, PT, PT, R0.reuse, -0x1, RZ ;  /* 0xffffffff00047810 */ /* 0x040fe40007ffe0ff */
[----:B------:R-:W-:Y:S02]  /*0080*/  LOP3.LUT R2, R0, 0xf, RZ, 0xc0, !PT ;  /* 0x0000000f00027812 */ /* 0x000fe400078ec0ff */
[----:B------:R-:W-:Y:S02]  /*0090*/  ISETP.GE.U32.AND P1, PT, R4, 0xf, PT ;  /* 0x0000000f0400780c */ /* 0x000fe40003f26070 */
[----:B------:R-:W-:Y:S02]  /*00a0*/  ISETP.NE.AND P0, PT, R2, RZ, PT ;  /* 0x000000ff0200720c */ /* 0x000fe40003f05270 */
[----:B------:R-:W-:Y:S02]  /*00b0*/  MOV R24, RZ ;  /* 0x000000ff00187202 */ /* 0x000fe40000000f00 */
[----:B------:R-:W-:-:S07]  /*00c0*/  MOV R4, RZ ;  /* 0x000000ff00047202 */ /* 0x000fce0000000f00 */
[----:B------:R-:W-:Y:S05]  /*00d0*/  @!P1 BRA `(.L_x_21) ;  /* 0x00000004005c9947 */ /* 0x000fea0003800000 */
[C---:B------:R-:W-:Y:S01]  /*00e0*/  LOP3.LUT R4, R0.reuse, 0x7ffffff0, RZ, 0xc0, !PT ;  /* 0x7ffffff000047812 */ /* 0x040fe200078ec0ff */
[C-C-:B------:R-:W-:Y:S01]  /*00f0*/  IMAD R9, R0.reuse, 0x3, R3.reuse ;  /* 0x0000000300097824 */ /* 0x140fe200078e0203 */
[----:B------:R-:W-:Y:S01]  /*0100*/  IADD3 R5, PT, PT, R3, R0, RZ ;  /* 0x0000000003057210 */ /* 0x000fe20007ffe0ff */
[C-C-:B------:R-:W-:Y:S01]  /*0110*/  IMAD R13, R0.reuse, 0x5, R3.reuse ;  /* 0x00000005000d7824 */ /* 0x140fe200078e0203 */
[CC--:B------:R-:W-:Y:S01]  /*0120*/  LEA R7, R0.reuse, R3.reuse, 0x1 ;  /* 0x0000000300077211 */ /* 0x0c0fe200078e08ff */
[C-C-:B------:R-:W-:Y:S01]  /*0130*/  IMAD R15, R0.reuse, 0x6, R3.reuse ;  /* 0x00000006000f7824 */ /* 0x140fe200078e0203 */
[CC--:B------:R-:W-:Y:S01]  /*0140*/  LEA R11, R0.reuse, R3.reuse, 0x2 ;  /* 0x00000003000b7211 */ /* 0x0c0fe200078e10ff */
[C-C-:B------:R-:W-:Y:S01]  /*0150*/  IMAD R17, R0.reuse, 0x7, R3.reuse ;  /* 0x0000000700117824 */ /* 0x140fe200078e0203 */
[CC--:B------:R-:W-:Y:S01]  /*0160*/  LEA R19, R0.reuse, R3.reuse, 0x3 ;  /* 0x0000000300137211 */ /* 0x0c0fe200078e18ff */
[C-C-:B------:R-:W-:Y:S01]  /*0170*/  IMAD R29, R0.reuse, 0x9, R3.reuse ;  /* 0x00000009001d7824 */ /* 0x140fe200078e0203 */
[----:B------:R-:W-:Y:S01]  /*0180*/  MOV R24, RZ ;  /* 0x000000ff00187202 */ /* 0x000fe20000000f00 */
[C-C-:B------:R-:W-:Y:S01]  /*0190*/  IMAD R6, R0.reuse, 0xa, R3.reuse ;  /* 0x0000000a00067824 */ /* 0x140fe200078e0203 */
[----:B------:R-:W-:Y:S01]  /*01a0*/  MOV R28, R3 ;  /* 0x00000003001c7202 */ /* 0x000fe20000000f00 */
[--C-:B------:R-:W-:Y:S01]  /*01b0*/  IMAD R8, R0, 0xb, R3.reuse ;  /* 0x0000000b00087824 */ /* 0x100fe200078e0203 */
[----:B------:R-:W-:Y:S01]  /*01c0*/  IADD3 R18, PT, PT, -R4, RZ, RZ ;  /* 0x000000ff04127210 */ /* 0x000fe20007ffe1ff */
[----:B------:R-:W-:-:S02]  /*01d0*/  IMAD R10, R0, 0xc, R3 ;  /* 0x0000000c000a7824 */ /* 0x000fc400078e0203 */
[C-C-:B------:R-:W-:Y:S02]  /*01e0*/  IMAD R12, R0.reuse, 0xd, R3.reuse ;  /* 0x0000000d000c7824 */ /* 0x140fe400078e0203 */
[C-C-:B------:R-:W-:Y:S02]  /*01f0*/  IMAD R14, R0.reuse, 0xe, R3.reuse ;  /* 0x0000000e000e7824 */ /* 0x140fe400078e0203 */
[----:B------:R-:W-:-:S07]  /*0200*/  IMAD R16, R0, 0xf, R3 ;  /* 0x0000000f00107824 */ /* 0x000fce00078e0203 */
.L_x_22:
[----:B------:R-:W0:Y:S02]  /*0210*/  LDC.64 R20, c[0x0][0x388] ;  /* 0x0000e200ff147b82 */ /* 0x000e240000000a00 */
[----:B0-----:R-:W-:-:S06]  /*0220*/  IMAD.WIDE.U32 R22, R28, 0x4, R20 ;  /* 0x000000041c167825 */ /* 0x001fcc00078e0014 */
[----:B------:R-:W2:Y:S02]  /*0230*/  LDG.E R23, desc[UR4][R22.64] ;  /* 0x0000000416177981 */ /* 0x000ea4000c1e1900 */
[----:B--2---:R-:W-:Y:S01]  /*0240*/  FADD R26, R23, R24 ;  /* 0x00000018171a7221 */ /* 0x004fe20000000000 */
[----:B------:R-:W-:-:S06]  /*0250*/  IMAD.WIDE.U32 R24, R5, 0x4, R20 ;  /* 0x0000000405187825 */ /* 0x000fcc00078e0014 */
[----:B------:R-:W2:Y:S01]  /*0260*/  LDG.E R25, desc[UR4][R24.64] ;  /* 0x0000000418197981 */ /* 0x000ea2000c1e1900 */
[----:B------:R-:W-:-:S06]  /*0270*/  IMAD.WIDE.U32 R22, R9, 0x4, R20 ;  /* 0x0000000409167825 */ /* 0x000fcc00078e0014 */
[----:B------:R-:W3:Y:S01]  /*0280*/  LDG.E R22, desc[UR4][R22.64] ;  /* 0x0000000416167981 */ /* 0x000ee2000c1e1900 */
[----:B--2---:R-:W-:Y:S01]  /*0290*/  FADD R25, R26, R25 ;  /* 0x000000191a197221 */ /* 0x004fe20000000000 */
[----:B------:R-:W-:-:S06]  /*02a0*/  IMAD.WIDE.U32 R26, R7, 0x4, R20 ;  /* 0x00000004071a7825 */ /* 0x000fcc00078e0014 */
[----:B------:R-:W2:Y:S02]  /*02b0*/  LDG.E R26, desc[UR4][R26.64] ;  /* 0x000000041a1a7981 */ /* 0x000ea4000c1e1900 */
[----:B--2---:R-:W-:-:S04]  /*02c0*/  FADD R25, R25, R26 ;  /* 0x0000001a19197221 */ /* 0x004fc80000000000 */
[----:B---3--:R-:W-:Y:S01]  /*02d0*/  FADD R25, R25, R22 ;  /* 0x0000001619197221 */ /* 0x008fe20000000000 */
[----:B------:R-:W-:-:S06]  /*02e0*/  IMAD.WIDE.U32 R22, R11, 0x4, R20 ;  /* 0x000000040b167825 */ /* 0x000fcc00078e0014 */
        /* <DEDUP_REMOVED lines=28> */
[----:B------:R-:W-:Y:S01]  /*04b0*/  IADD3 R18, PT, PT, R18, 0x10, RZ ;  /* 0x0000001012127810 */ /* 0x000fe20007ffe0ff */
[----:B--2---:R-:W-:Y:S01]  /*04c0*/  FADD R24, R26, R25 ;  /* 0x000000191a187221 */ /* 0x004fe20000000000 */
[----:B------:R-:W-:-:S04]  /*04d0*/  IMAD.WIDE.U32 R26, R14, 0x4, R20 ;  /* 0x000000040e1a7825 */ /* 0x000fc800078e0014 */
[----:B------:R-:W-:Y:S02]  /*04e0*/  IMAD.WIDE.U32 R20, R16, 0x4, R20 ;  /* 0x0000000410147825 */ /* 0x000fe400078e0014 */
[----:B------:R-:W2:Y:S04]  /*04f0*/  LDG.E R27, desc[UR4][R26.64] ;  /* 0x000000041a1b7981 */ /* 0x000ea8000c1e1900 */
[----:B------:R-:W3:Y:S01]  /*0500*/  LDG.E R21, desc[UR4][R20.64] ;  /* 0x0000000414157981 */ /* 0x000ee2000c1e1900 */
[----:B------:R-:W-:Y:S02]  /*0510*/  ISETP.NE.AND P1, PT, R18, RZ, PT ;  /* 0x000000ff1200720c */ /* 0x000fe40003f25270 */
[C---:B------:R-:W-:Y:S02]  /*0520*/  LEA R28, R0.reuse, R28, 0x4 ;  /* 0x0000001c001c7211 */ /* 0x040fe400078e20ff */
[----:B------:R-:W-:-:S02]  /*0530*/  LEA R5, R0, R5, 0x4 ;  /* 0x0000000500057211 */ /* 0x000fc400078e20ff */
[C---:B------:R-:W-:Y:S02]  /*0540*/  LEA R7, R0.reuse, R7, 0x4 ;  /* 0x0000000700077211 */ /* 0x040fe400078e20ff */
[C---:B------:R-:W-:Y:S02]  /*0550*/  LEA R9, R0.reuse, R9, 0x4 ;  /* 0x0000000900097211 */ /* 0x040fe400078e20ff */
[C---:B------:R-:W-:Y:S02]  /*0560*/  LEA R11, R0.reuse, R11, 0x4 ;  /* 0x0000000b000b7211 */ /* 0x040fe400078e20ff */
[C---:B------:R-:W-:Y:S02]  /*0570*/  LEA R13, R0.reuse, R13, 0x4 ;  /* 0x0000000d000d7211 */ /* 0x040fe400078e20ff */
        /* <DEDUP_REMOVED lines=9> */
[----:B------:R-:W-:Y:S01]  /*0610*/  LEA R16, R0, R16, 0x4 ;  /* 0x0000001000107211 */ /* 0x000fe200078e20ff */
[----:B--2---:R-:W-:-:S04]  /*0620*/  FADD R24, R24, R27 ;  /* 0x0000001b18187221 */ /* 0x004fc80000000000 */
[----:B---3--:R-:W-:Y:S01]  /*0630*/  FADD R24, R24, R21 ;  /* 0x0000001518187221 */ /* 0x008fe20000000000 */
[----:B------:R-:W-:Y:S06]  /*0640*/  @P1 BRA `(.L_x_22) ;  /* 0xfffffff800f01947 */ /* 0x000fec000383ffff */
.L_x_21:
[----:B------:R-:W-:Y:S05]  /*0650*/  @!P0 BRA `(.L_x_20) ;  /* 0x0000000400208947 */ /* 0x000fea0003800000 */
[----:B------:R-:W-:Y:S02]  /*0660*/  ISETP.GE.U32.AND P0, PT, R2, 0x8, PT ;  /* 0x000000080200780c */ /* 0x000fe40003f06070 */
[----:B------:R-:W-:-:S04]  /*0670*/  LOP3.LUT R20, R0, 0x7, RZ, 0xc0, !PT ;  /* 0x0000000700147812 */ /* 0x000fc800078ec0ff */
[----:B------:R-:W-:-:S07]  /*0680*/  ISETP.NE.AND P1, PT, R20, RZ, PT ;  /* 0x000000ff1400720c */ /* 0x000fce0003f25270 */
[----:B------:R-:W-:Y:S06]  /*0690*/  @!P0 BRA `(.L_x_23) ;  /* 0x0000000000888947 */ /* 0x000fec0003800000 */
[----:B------:R-:W0:Y:S01]  /*06a0*/  LDC.64 R6, c[0x0][0x388] ;  /* 0x0000e200ff067b82 */ /* 0x000e220000000a00 */
[----:B------:R-:W-:-:S05]  /*06b0*/  IMAD R9, R4, R0, R3 ;  /* 0x0000000004097224 */ /* 0x000fca00078e0203 */
[----:B------:R-:W-:-:S04]  /*06c0*/  IADD3 R17, PT, PT, R9, R0, RZ ;  /* 0x0000000009117210 */ /* 0x000fc80007ffe0ff */
[----:B------:R-:W-:-:S04]  /*06d0*/  IADD3 R15, PT, PT, R17, R0, RZ ;  /* 0x00000000110f7210 */ /* 0x000fc80007ffe0ff */
[----:B------:R-:W-:Y:S01]  /*06e0*/  IADD3 R19, PT, PT, R15, R0, RZ ;  /* 0x000000000f137210 */ /* 0x000fe20007ffe0ff */
[----:B0-----:R-:W-:-:S04]  /*06f0*/  IMAD.WIDE.U32 R8, R9, 0x4, R6 ;  /* 0x0000000409087825 */ /* 0x001fc800078e0006 */
[--C-:B------:R-:W-:Y:S01]  /*0700*/  IMAD.WIDE.U32 R16, R17, 0x4, R6.reuse ;  /* 0x0000000411107825 */ /* 0x100fe200078e0006 */
[----:B------:R0:W2:Y:S03]  /*0710*/  LDG.E R5, desc[UR4][R8.64] ;  /* 0x0000000408057981 */ /* 0x0000a6000c1e1900 */
[--C-:B------:R-:W-:Y:S01]  /*0720*/  IMAD.WIDE.U32 R14, R15, 0x4, R6.reuse ;  /* 0x000000040f0e7825 */ /* 0x100fe200078e0006 */
[----:B------:R-:W3:Y:S01]  /*0730*/  LDG.E R2, desc[UR4][R16.64] ;  /* 0x0000000410027981 */ /* 0x000ee2000c1e1900 */
[CC--:B------:R-:W-:Y:S02]  /*0740*/  IADD3 R11, PT, PT, R19.reuse, R0.reuse, RZ ;  /* 0x00000000130b7210 */ /* 0x0c0fe40007ffe0ff */
[--C-:B------:R-:W-:Y:S02]  /*0750*/  IMAD.WIDE.U32 R18, R19, 0x4, R6.reuse ;  /* 0x0000000413127825 */ /* 0x100fe400078e0006 */
[----:B------:R-:W4:Y:S01]  /*0760*/  LDG.E R14, desc[UR4][R14.64] ;  /* 0x000000040e0e7981 */ /* 0x000f22000c1e1900 */
[C---:B------:R-:W-:Y:S01]  /*0770*/  IADD3 R13, PT, PT, R11.reuse, R0, RZ ;  /* 0x000000000b0d7210 */ /* 0x040fe20007ffe0ff */
[----:B------:R-:W-:-:S02]  /*0780*/  IMAD.WIDE.U32 R10, R11, 0x4, R6 ;  /* 0x000000040b0a7825 */ /* 0x000fc400078e0006 */
[----:B------:R-:W5:Y:S01]  /*0790*/  LDG.E R18, desc[UR4][R18.64] ;  /* 0x0000000412127981 */ /* 0x000f62000c1e1900 */
[CC--:B------:R-:W-:Y:S01]  /*07a0*/  IADD3 R21, PT, PT, R13.reuse, R0.reuse, RZ ;  /* 0x000000000d157210 */ /* 0x0c0fe20007ffe0ff */
[--C-:B------:R-:W-:Y:S02]  /*07b0*/  IMAD.WIDE.U32 R12, R13, 0x4, R6.reuse ;  /* 0x000000040d0c7825 */ /* 0x100fe400078e0006 */
[----:B------:R-:W5:Y:S01]  /*07c0*/  LDG.E R10, desc[UR4][R10.64] ;  /* 0x000000040a0a7981 */ /* 0x000f62000c1e1900 */
[C---:B------:R-:W-:Y:S01]  /*07d0*/  IADD3 R23, PT, PT, R21.reuse, R0, RZ ;  /* 0x0000000015177210 */ /* 0x040fe20007ffe0ff */
[--C-:B0-----:R-:W-:Y:S02]  /*07e0*/  IMAD.WIDE.U32 R8, R21, 0x4, R6.reuse ;  /* 0x0000000415087825 */ /* 0x101fe400078e0006 */
[----:B------:R-:W5:Y:S02]  /*07f0*/  LDG.E R12, desc[UR4][R12.64] ;  /* 0x000000040c0c7981 */ /* 0x000f64000c1e1900 */
[----:B------:R-:W-:-:S02]  /*0800*/  IMAD.WIDE.U32 R6, R23, 0x4, R6 ;  /* 0x0000000417067825 */ /* 0x000fc400078e0006 */
[----:B------:R-:W5:Y:S04]  /*0810*/  LDG.E R8, desc[UR4][R8.64] ;  /* 0x0000000408087981 */ /* 0x000f68000c1e1900 */
[----:B------:R-:W5:Y:S01]  /*0820*/  LDG.E R6, desc[UR4][R6.64] ;  /* 0x0000000406067981 */ /* 0x000f62000c1e1900 */
[----:B------:R-:W-:Y:S01]  /*0830*/  IADD3 R4, PT, PT, R4, 0x8, RZ ;  /* 0x0000000804047810 */ /* 0x000fe20007ffe0ff */
        /* <DEDUP_REMOVED lines=8> */
.L_x_23:
        /* <DEDUP_REMOVED lines=11> */
[--C-:B------:R-:W-:Y:S02]  /*0970*/  IMAD.WIDE.U32 R10, R11, 0x4, R6.reuse ;  /* 0x000000040b0a7825 */ /* 0x100fe400078e0006 */
[----:B------:R-:W2:Y:S02]  /*0980*/  LDG.E R9, desc[UR4][R8.64] ;  /* 0x0000000408097981 */ /* 0x000ea4000c1e1900 */
[--C-:B------:R-:W-:Y:S02]  /*0990*/  IMAD.WIDE.U32 R12, R13, 0x4, R6.reuse ;  /* 0x000000040d0c7825 */ /* 0x100fe400078e0006 */
[----:B------:R-:W3:Y:S02]  /*09a0*/  LDG.E R11, desc[UR4][R10.64] ;  /* 0x000000040a0b7981 */ /* 0x000ee4000c1e1900 */
[----:B------:R-:W-:Y:S02]  /*09b0*/  IMAD.WIDE.U32 R6, R5, 0x4, R6 ;  /* 0x0000000405067825 */ /* 0x000fe400078e0006 */
[----:B------:R-:W4:Y:S04]  /*09c0*/  LDG.E R13, desc[UR4][R12.64] ;  /* 0x000000040c0d7981 */ /* 0x000f28000c1e1900 */
[----:B------:R-:W5:Y:S01]  /*09d0*/  LDG.E R7, desc[UR4][R6.64] ;  /* 0x0000000406077981 */ /* 0x000f62000c1e1900 */
[----:B------:R-:W-:Y:S01]  /*09e0*/  IADD3 R4, PT, PT, R4, 0x4, RZ ;  /* 0x0000000404047810 */ /* 0x000fe20007ffe0ff */
[----:B--2---:R-:W-:-:S04]  /*09f0*/  FADD R24, R24, R9 ;  /* 0x0000000918187221 */ /* 0x004fc80000000000 */
[----:B---3--:R-:W-:-:S04]  /*0a00*/  FADD R24, R24, R11 ;  /* 0x0000000b18187221 */ /* 0x008fc80000000000 */
[----:B----4-:R-:W-:-:S04]  /*0a10*/  FADD R24, R24, R13 ;  /* 0x0000000d18187221 */ /* 0x010fc80000000000 */
[----:B-----5:R-:W-:-:S07]  /*0a20*/  FADD R24, R24, R7 ;  /* 0x0000000718187221 */ /* 0x020fce0000000000 */
.L_x_24:
[----:B------:R-:W-:Y:S05]  /*0a30*/  @!P1 BRA `(.L_x_20) ;  /* 0x0000000000289947 */ /* 0x000fea0003800000 */
[----:B------:R-:W0:Y:S01]  /*0a40*/  LDC.64 R6, c[0x0][0x388] ;  /* 0x0000e200ff067b82 */ /* 0x000e220000000a00 */
[----:B------:R-:W-:Y:S01]  /*0a50*/  IMAD R5, R4, R0, R3 ;  /* 0x0000000004057224 */ /* 0x000fe200078e0203 */
[----:B------:R-:W-:-:S03]  /*0a60*/  IADD3 R2, PT, PT, -R2, RZ, RZ ;  /* 0x000000ff02027210 */ /* 0x000fc60007ffe1ff */
[----:B0-----:R-:W-:-:S07]  /*0a70*/  IMAD.WIDE.U32 R4, R5, 0x4, R6 ;  /* 0x0000000405047825 */ /* 0x001fce00078e0006 */
.L_x_25:
[----:B------:R0:W2:Y:S01]  /*0a80*/  LDG.E R7, desc[UR4][R4.64] ;  /* 0x0000000404077981 */ /* 0x0000a2000c1e1900 */
[----:B------:R-:W-:-:S04]  /*0a90*/  IADD3 R2, PT, PT, R2, 0x1, RZ ;  /* 0x0000000102027810 */ /* 0x000fc80007ffe0ff */
[----:B------:R-:W-:Y:S01]  /*0aa0*/  ISETP.NE.AND P0, PT, R2, RZ, PT ;  /* 0x000000ff0200720c */ /* 0x000fe20003f05270 */
[----:B0-----:R-:W-:-:S04]  /*0ab0*/  IMAD.WIDE.U32 R4, R0, 0x4, R4 ;  /* 0x0000000400047825 */ /* 0x001fc800078e0004 */
[----:B--2---:R-:W-:-:S08]  /*0ac0*/  FADD R24, R7, R24 ;  /* 0x0000001807187221 */ /* 0x004fd00000000000 */
[----:B------:R-:W-:Y:S05]  /*0ad0*/  @P0 BRA `(.L_x_25) ;  /* 0xfffffffc00e80947 */ /* 0x000fea000383ffff */
.L_x_20:
[----:B------:R-:W0:Y:S02]  /*0ae0*/  LDC.64 R4, c[0x0][0x380] ;  /* 0x0000e000ff047b82 */ /* 0x000e240000000a00 */
[----:B0-----:R-:W-:-:S05]  /*0af0*/  IMAD.WIDE.U32 R2, R3, 0x4, R4 ;  /* 0x0000000403027825 */ /* 0x001fca00078e0004 */
[----:B------:R-:W-:Y:S01]  /*0b00*/  STG.E desc[UR4][R2.64], R24 ;  /* 0x0000001802007986 */ /* 0x000fe2000c101904 */
[----:B------:R-:W-:Y:S05]  /*0b10*/  EXIT ;  /* 0x000000000000794d */ /* 0x000fea0003800000 */
.L_x_26:
        /* <DEDUP_REMOVED lines=14> */
.L_x_30:


//--------------------- .nv.shared.reserved.0     --------------------------
	.section	.nv.shared.reserved.0,"aw",@nobits
	.weak		__nv_reservedSMEM_offset_0_alias
	.size		__nv_reservedSMEM_offset_0_alias, 0, 64
	.other		__nv_reservedSMEM_offset_0_alias,@"STO_CUDA_RESERVED_SHARED STV_DEFAULT"
__nv_reservedSMEM_offset_0_alias:
	.zero		0
	.zero		64


//--------------------- .nv.constant0._Z16filter_2d_kernelPfS_S_iii --------------------------
	.section	.nv.constant0._Z16filter_2d_kernelPfS_S_iii,"a",@progbits
	.sectionflags	@""
	.align	4
.nv.constant0._Z16filter_2d_kernelPfS_S_iii:
	.zero		932


//--------------------- .nv.constant0._Z16filter_1d_kernelPfS_S_i --------------------------
	.section	.nv.constant0._Z16filter_1d_kernelPfS_S_i,"a",@progbits
	.sectionflags	@""
	.align	4
.nv.constant0._Z16filter_1d_kernelPfS_S_i:
	.zero		924


//--------------------- .nv.constant0._Z17mat_sum_by_columnPfS_i --------------------------
	.section	.nv.constant0._Z17mat_sum_by_columnPfS_i,"a",@progbits
	.sectionflags	@""
	.align	4
.nv.constant0._Z17mat_sum_by_columnPfS_i:
	.zero		916


//--------------------- .nv.constant0._Z14mat_sum_by_rowPfS_i --------------------------
	.section	.nv.constant0._Z14mat_sum_by_rowPfS_i,"a",@progbits
	.sectionflags	@""
	.align	4
.nv.constant0._Z14mat_sum_by_rowPfS_i:
	.zero		916


//--------------------- SYMBOLS --------------------------

	.type		.nv.reservedSmem.offset0,@object
	.size		.nv.reservedSmem.offset0,0x4
